	.target	sm_90a

	.elftype	@"ET_EXEC"


//--------------------- .note.nv.tkinfo           --------------------------
	.section	.note.nv.tkinfo,"",@"SHT_NOTE"
	.sectionflags	@"SHF_NOTE_NV_TKINFO"
	.tkinfo
        /*0018*/ 	.word	0x00000002
        /*0030*/ 	.string	""
        /*0030*/ 	.string	"ptxas"
        /*0030*/ 	.string	"Cuda compilation tools, release 13.0, V13.0.88"
        /*0030*/ 	.string	"Build cuda_13.0.r13.0/compiler.36424714_0"
        /*0030*/ 	.string	"-v  -suppress-debug-info  -lineinfo  -arch sm_90a "



//--------------------- .note.nv.cuinfo           --------------------------
	.section	.note.nv.cuinfo,"",@"SHT_NOTE"
	.sectionflags	@"SHF_NOTE_NV_CUINFO"
        /*0018*/ 	.short	0x0002
        /*001a*/ 	.short	0x005a
        /*001c*/ 	.short	0x0082
	.zero		2


//--------------------- .nv.info                  --------------------------
	.section	.nv.info,"",@"SHT_CUDA_INFO"
	.align	4


	//----- nvinfo : EIATTR_REGCOUNT
	.align		4
        /*0000*/ 	.byte	0x04, 0x2f
        /*0002*/ 	.short	(.L_1 - .L_0)
	.align		4
.L_0:
        /*0004*/ 	.word	index@(matmul_kernel)
        /*0008*/ 	.word	0x00000060


	//----- nvinfo : EIATTR_FRAME_SIZE
	.align		4
.L_1:
        /*000c*/ 	.byte	0x04, 0x11
        /*000e*/ 	.short	(.L_3 - .L_2)
	.align		4
.L_2:
        /*0010*/ 	.word	index@(matmul_kernel)
        /*0014*/ 	.word	0x00000000


	//----- nvinfo : EIATTR_MIN_STACK_SIZE
	.align		4
.L_3:
        /*0018*/ 	.byte	0x04, 0x12
        /*001a*/ 	.short	(.L_5 - .L_4)
	.align		4
.L_4:
        /*001c*/ 	.word	index@(matmul_kernel)
        /*0020*/ 	.word	0x00000000
.L_5:


//--------------------- .nv.compat                --------------------------
	.section	.nv.compat,"",@"SHT_CUDA_COMPAT_INFO"
	.align	4
        /*0000*/ 	.byte	0x02, 0x09, 0x01, 0x00, 0x02, 0x02, 0x04, 0x00, 0x02, 0x05, 0x05, 0x00, 0x03, 0x07, 0x01, 0x01
        /*0010*/ 	.byte	0x02, 0x03, 0x00, 0x00, 0x02, 0x06, 0x01, 0x00, 0x04, 0x0b, 0x08, 0x00, 0x00, 0x00, 0x00, 0x00
        /*0020*/ 	.byte	0x00, 0x00, 0x00, 0x00


//--------------------- .nv.info.matmul_kernel    --------------------------
	.section	.nv.info.matmul_kernel,"",@"SHT_CUDA_INFO"
	.sectionflags	@""
	.align	4


	//----- nvinfo : EIATTR_CUDA_API_VERSION
	.align		4
        /*0000*/ 	.byte	0x04, 0x37
        /*0002*/ 	.short	(.L_7 - .L_6)
.L_6:
        /*0004*/ 	.word	0x00000082


	//----- nvinfo : EIATTR_KPARAM_INFO
	.align		4
.L_7:
        /*0008*/ 	.byte	0x04, 0x17
        /*000a*/ 	.short	(.L_9 - .L_8)
.L_8:
        /*000c*/ 	.word	0x00000000
        /*0010*/ 	.short	0x000d
        /*0012*/ 	.short	0x0048
        /*0014*/ 	.byte	0x00, 0xf4, 0x21, 0x00


	//----- nvinfo : EIATTR_KPARAM_INFO
	.align		4
.L_9:
        /*0018*/ 	.byte	0x04, 0x17
        /*001a*/ 	.short	(.L_11 - .L_10)
.L_10:
        /*001c*/ 	.word	0x00000000
        /*0020*/ 	.short	0x000c
        /*0022*/ 	.short	0x0040
        /*0024*/ 	.byte	0x00, 0xf4, 0x21, 0x00


	//----- nvinfo : EIATTR_KPARAM_INFO
	.align		4
.L_11:
        /*0028*/ 	.byte	0x04, 0x17
        /*002a*/ 	.short	(.L_13 - .L_12)
.L_12:
        /*002c*/ 	.word	0x00000000
        /*0030*/ 	.short	0x000b
        /*0032*/ 	.short	0x0038
        /*0034*/ 	.byte	0x00, 0xf0, 0x11, 0x00


	//----- nvinfo : EIATTR_KPARAM_INFO
	.align		4
.L_13:
        /*0038*/ 	.byte	0x04, 0x17
        /*003a*/ 	.short	(.L_15 - .L_14)
.L_14:
        /*003c*/ 	.word	0x00000000
        /*0040*/ 	.short	0x000a
        /*0042*/ 	.short	0x0034
        /*0044*/ 	.byte	0x00, 0xf0, 0x11, 0x00


	//----- nvinfo : EIATTR_KPARAM_INFO
	.align		4
.L_15:
        /*0048*/ 	.byte	0x04, 0x17
        /*004a*/ 	.short	(.L_17 - .L_16)
.L_16:
        /*004c*/ 	.word	0x00000000
        /*0050*/ 	.short	0x0009
        /*0052*/ 	.short	0x0030
        /*0054*/ 	.byte	0x00, 0xf0, 0x11, 0x00


	//----- nvinfo : EIATTR_KPARAM_INFO
	.align		4
.L_17:
        /*0058*/ 	.byte	0x04, 0x17
        /*005a*/ 	.short	(.L_19 - .L_18)
.L_18:
        /*005c*/ 	.word	0x00000000
        /*0060*/ 	.short	0x0008
        /*0062*/ 	.short	0x002c
        /*0064*/ 	.byte	0x00, 0xf0, 0x11, 0x00


	//----- nvinfo : EIATTR_KPARAM_INFO
	.align		4
.L_19:
        /*0068*/ 	.byte	0x04, 0x17
        /*006a*/ 	.short	(.L_21 - .L_20)
.L_20:
        /*006c*/ 	.word	0x00000000
        /*0070*/ 	.short	0x0007
        /*0072*/ 	.short	0x0028
        /*0074*/ 	.byte	0x00, 0xf0, 0x11, 0x00


	//----- nvinfo : EIATTR_KPARAM_INFO
	.align		4
.L_21:
        /*0078*/ 	.byte	0x04, 0x17
        /*007a*/ 	.short	(.L_23 - .L_22)
.L_22:
        /*007c*/ 	.word	0x00000000
        /*0080*/ 	.short	0x0006
        /*0082*/ 	.short	0x0024
        /*0084*/ 	.byte	0x00, 0xf0, 0x11, 0x00


	//----- nvinfo : EIATTR_KPARAM_INFO
	.align		4
.L_23:
        /*0088*/ 	.byte	0x04, 0x17
        /*008a*/ 	.short	(.L_25 - .L_24)
.L_24:
        /*008c*/ 	.word	0x00000000
        /*0090*/ 	.short	0x0005
        /*0092*/ 	.short	0x0020
        /*0094*/ 	.byte	0x00, 0xf0, 0x11, 0x00


	//----- nvinfo : EIATTR_KPARAM_INFO
	.align		4
.L_25:
        /*0098*/ 	.byte	0x04, 0x17
        /*009a*/ 	.short	(.L_27 - .L_26)
.L_26:
        /*009c*/ 	.word	0x00000000
        /*00a0*/ 	.short	0x0004
        /*00a2*/ 	.short	0x001c
        /*00a4*/ 	.byte	0x00, 0xf0, 0x11, 0x00


	//----- nvinfo : EIATTR_KPARAM_INFO
	.align		4
.L_27:
        /*00a8*/ 	.byte	0x04, 0x17
        /*00aa*/ 	.short	(.L_29 - .L_28)
.L_28:
        /*00ac*/ 	.word	0x00000000
        /*00b0*/ 	.short	0x0003
        /*00b2*/ 	.short	0x0018
        /*00b4*/ 	.byte	0x00, 0xf0, 0x11, 0x00


	//----- nvinfo : EIATTR_KPARAM_INFO
	.align		4
.L_29:
        /*00b8*/ 	.byte	0x04, 0x17
        /*00ba*/ 	.short	(.L_31 - .L_30)
.L_30:
        /*00bc*/ 	.word	0x00000000
        /*00c0*/ 	.short	0x0002
        /*00c2*/ 	.short	0x0010
        /*00c4*/ 	.byte	0x00, 0xf4, 0x21, 0x00


	//----- nvinfo : EIATTR_KPARAM_INFO
	.align		4
.L_31:
        /*00c8*/ 	.byte	0x04, 0x17
        /*00ca*/ 	.short	(.L_33 - .L_32)
.L_32:
        /*00cc*/ 	.word	0x00000000
        /*00d0*/ 	.short	0x0001
        /*00d2*/ 	.short	0x0008
        /*00d4*/ 	.byte	0x00, 0xf4, 0x21, 0x00


	//----- nvinfo : EIATTR_KPARAM_INFO
	.align		4
.L_33:
        /*00d8*/ 	.byte	0x04, 0x17
        /*00da*/ 	.short	(.L_35 - .L_34)
.L_34:
        /*00dc*/ 	.word	0x00000000
        /*00e0*/ 	.short	0x0000
        /*00e2*/ 	.short	0x0000
        /*00e4*/ 	.byte	0x00, 0xf4, 0x21, 0x00


	//----- nvinfo : EIATTR_EXPLICIT_CLUSTER
	.align		4
.L_35:
        /*00e8*/ 	.byte	0x01, 0x3e
	.zero		2


	//----- nvinfo : EIATTR_CTA_PER_CLUSTER
	.align		4
        /*00ec*/ 	.byte	0x04, 0x3d
        /*00ee*/ 	.short	(.L_37 - .L_36)
.L_36:
        /*00f0*/ 	.word	0x00000002
        /*00f4*/ 	.word	0x00000001
        /*00f8*/ 	.word	0x00000001


	//----- nvinfo : EIATTR_SPARSE_MMA_MASK
	.align		4
.L_37:
        /*00fc*/ 	.byte	0x03, 0x50
        /*00fe*/ 	.short	0x0000


	//----- nvinfo : EIATTR_MAXREG_COUNT
	.align		4
        /*0100*/ 	.byte	0x03, 0x1b
        /*0102*/ 	.short	0x00ff


	//----- nvinfo : EIATTR_NUM_BARRIERS
	.align		4
        /*0104*/ 	.byte	0x02, 0x4c
        /*0106*/ 	.byte	0x01
	.zero		1


	//----- nvinfo : EIATTR_MERCURY_ISA_VERSION
	.align		4
        /*0108*/ 	.byte	0x03, 0x5f
        /*010a*/ 	.short	0x0101


	//----- nvinfo : EIATTR_EXIT_INSTR_OFFSETS
	.align		4
        /*010c*/ 	.byte	0x04, 0x1c
        /*010e*/ 	.short	(.L_39 - .L_38)


	//   ....[0]....
.L_38:
        /*0110*/ 	.word	0x00002ba0


	//   ....[1]....
        /*0114*/ 	.word	0x00002bc0


	//----- nvinfo : EIATTR_REQNTID
	.align		4
.L_39:
        /*0118*/ 	.byte	0x04, 0x10
        /*011a*/ 	.short	(.L_41 - .L_40)
.L_40:
        /*011c*/ 	.word	0x00000080
        /*0120*/ 	.word	0x00000001
        /*0124*/ 	.word	0x00000001


	//----- nvinfo : EIATTR_CBANK_PARAM_SIZE
	.align		4
.L_41:
        /*0128*/ 	.byte	0x03, 0x19
        /*012a*/ 	.short	0x0050


	//----- nvinfo : EIATTR_PARAM_CBANK
	.align		4
        /*012c*/ 	.byte	0x04, 0x0a
        /*012e*/ 	.short	(.L_43 - .L_42)
	.align		4
.L_42:
        /*0130*/ 	.word	index@(.nv.constant0.matmul_kernel)
        /*0134*/ 	.short	0x0210
        /*0136*/ 	.short	0x0050


	//----- nvinfo : EIATTR_SW_WAR
	.align		4
.L_43:
        /*0138*/ 	.byte	0x04, 0x36
        /*013a*/ 	.short	(.L_45 - .L_44)
.L_44:
        /*013c*/ 	.word	0x00000008
.L_45:


//--------------------- .nv.callgraph             --------------------------
	.section	.nv.callgraph,"",@"SHT_CUDA_CALLGRAPH"
	.align	4
	.sectionentsize	8
	.align		4
        /*0000*/ 	.word	0x00000000
	.align		4
        /*0004*/ 	.word	0xffffffff
	.align		4
        /*0008*/ 	.word	0x00000000
	.align		4
        /*000c*/ 	.word	0xfffffffe
	.align		4
        /*0010*/ 	.word	0x00000000
	.align		4
        /*0014*/ 	.word	0xfffffffd
	.align		4
        /*0018*/ 	.word	0x00000000
	.align		4
        /*001c*/ 	.word	0xfffffffc


//--------------------- .text.matmul_kernel       --------------------------
	.section	.text.matmul_kernel,"ax",@progbits
	.align	128
        .global         matmul_kernel
        .type           matmul_kernel,@function
        .size           matmul_kernel,(.L_x_3 - matmul_kernel)
        .other          matmul_kernel,@"STO_CUDA_ENTRY STV_DEFAULT"
matmul_kernel:
.text.matmul_kernel:
[----:B------:R-:W0:Y:S08]  /*0000*/  LDC R1, c[0x0][0x28] ;  /* 0x00000a00ff017b82 */ /* 0x000e300000000800 */
[----:B------:R-:W1:Y:S01]  /*0010*/  LDC.64 R8, c[0x0][0x228] ;  /* 0x00008a00ff087b82 */ /* 0x000e620000000a00 */
[----:B------:R-:W2:Y:S01]  /*0020*/  S2R R53, SR_TID.X ;  /* 0x0000000000357919 */ /* 0x000ea20000002100 */
[----:B------:R-:W-:Y:S01]  /*0030*/  UMOV UR5, 0x400 ;  /* 0x0000040000057882 */ /* 0x000fe20000000000 */
[----:B------:R-:W-:Y:S01]  /*0040*/  ULDC.64 UR12, c[0x0][0x208] ;  /* 0x00008200000c7ab9 */ /* 0x000fe20000000a00 */
[----:B------:R-:W-:-:S02]  /*0050*/  CS2R R24, SRZ ;  /* 0x0000000000187805 */ /* 0x000fc4000001ff00 */
[----:B------:R-:W-:Y:S02]  /*0060*/  CS2R R26, SRZ ;  /* 0x00000000001a7805 */ /* 0x000fe4000001ff00 */
[----:B------:R-:W-:Y:S02]  /*0070*/  CS2R R28, SRZ ;  /* 0x00000000001c7805 */ /* 0x000fe4000001ff00 */
[----:B------:R-:W-:Y:S01]  /*0080*/  CS2R R30, SRZ ;  /* 0x00000000001e7805 */ /* 0x000fe2000001ff00 */
[----:B------:R-:W3:Y:S01]  /*0090*/  S2UR UR4, SR_CTAID.X ;  /* 0x00000000000479c3 */ /* 0x000ee20000002500 */
[----:B------:R-:W-:Y:S02]  /*00a0*/  CS2R R32, SRZ ;  /* 0x0000000000207805 */ /* 0x000fe4000001ff00 */
[----:B------:R-:W-:Y:S02]  /*00b0*/  CS2R R34, SRZ ;  /* 0x0000000000227805 */ /* 0x000fe4000001ff00 */
[----:B------:R-:W-:-:S02]  /*00c0*/  CS2R R36, SRZ ;  /* 0x0000000000247805 */ /* 0x000fc4000001ff00 */
[----:B------:R-:W-:Y:S01]  /*00d0*/  CS2R R38, SRZ ;  /* 0x0000000000267805 */ /* 0x000fe2000001ff00 */
[----:B------:R-:W4:Y:S01]  /*00e0*/  LDC R83, c[0x0][0x230] ;  /* 0x00008c00ff537b82 */ /* 0x000f220000000800 */
[----:B-1----:R-:W-:-:S07]  /*00f0*/  VIADD R0, R9, 0x3f ;  /* 0x0000003f09007836 */ /* 0x002fce0000000000 */
[----:B------:R-:W1:Y:S01]  /*0100*/  S2UR UR9, SR_CgaCtaId ;  /* 0x00000000000979c3 */ /* 0x000e620000008800 */
[----:B------:R-:W-:Y:S02]  /*0110*/  SHF.R.S32.HI R3, RZ, 0x1f, R0 ;  /* 0x0000001fff037819 */ /* 0x000fe40000011400 */
[----:B---3--:R-:W-:Y:S01]  /*0120*/  I2FP.F32.U32 R5, UR4 ;  /* 0x0000000400057c45 */ /* 0x008fe20008201000 */
[----:B------:R-:W-:Y:S01]  /*0130*/  ULDC UR4, c[0x0][0x150] ;  /* 0x0000540000047ab9 */ /* 0x000fe20000000800 */
[----:B------:R-:W-:Y:S02]  /*0140*/  LEA.HI R3, R3, R0, RZ, 0x6 ;  /* 0x0000000003037211 */ /* 0x000fe400078f30ff */
[----:B--2---:R-:W-:Y:S01]  /*0150*/  SHF.R.U32.HI R84, RZ, 0x6, R53 ;  /* 0x00000006ff547819 */ /* 0x004fe20000011635 */
[----:B------:R-:W-:Y:S01]  /*0160*/  FMUL R5, R5, UR4 ;  /* 0x0000000405057c20 */ /* 0x000fe20008400000 */
[----:B------:R-:W-:Y:S01]  /*0170*/  SHF.R.S32.HI R3, RZ, 0x6, R3 ;  /* 0x00000006ff037819 */ /* 0x000fe20000011403 */
[----:B----4-:R-:W-:Y:S01]  /*0180*/  VIADD R83, R83, 0x1f ;  /* 0x0000001f53537836 */ /* 0x010fe20000000000 */
[----:B------:R-:W-:-:S03]  /*0190*/  LOP3.LUT R87, R53, 0x7f, RZ, 0xc0, !PT ;  /* 0x0000007f35577812 */ /* 0x000fc600078ec0ff */
[----:B------:R-:W-:Y:S01]  /*01a0*/  IMAD.SHL.U32 R4, R3, 0x8, RZ ;  /* 0x0000000803047824 */ /* 0x000fe200078e00ff */
[----:B------:R-:W2:Y:S01]  /*01b0*/  F2I.U32.TRUNC.NTZ R5, R5 ;  /* 0x0000000500057305 */ /* 0x000ea2000020f000 */
[----:B------:R-:W-:-:S03]  /*01c0*/  SGXT.U32 R84, R84, 0x1 ;  /* 0x000000015454781a */ /* 0x000fc60000000000 */
[----:B------:R-:W-:Y:S01]  /*01d0*/  IABS R7, R4 ;  /* 0x0000000400077213 */ /* 0x000fe20000000000 */
[----:B-1----:R-:W-:Y:S02]  /*01e0*/  USHF.L.U32 UR4, UR9, 0x5, URZ ;  /* 0x0000000509047899 */ /* 0x002fe4000800063f */
[----:B------:R-:W-:Y:S01]  /*01f0*/  ULEA UR8, UR9, UR5, 0x18 ;  /* 0x0000000509087291 */ /* 0x000fe2000f8ec03f */
[----:B------:R-:W1:Y:S01]  /*0200*/  I2F.RP R0, R7 ;  /* 0x0000000700007306 */ /* 0x000e620000209400 */
[----:B------:R-:W-:Y:S01]  /*0210*/  ULOP3.LUT UR4, UR4, 0x20, URZ, 0xc0, !UPT ;  /* 0x0000002004047892 */ /* 0x000fe2000f8ec03f */
[----:B--2---:R-:W-:-:S06]  /*0220*/  IABS R13, R5 ;  /* 0x00000005000d7213 */ /* 0x004fcc0000000000 */
[----:B-1----:R-:W1:Y:S02]  /*0230*/  MUFU.RCP R0, R0 ;  /* 0x0000000000007308 */ /* 0x002e640000001000 */
[----:B-1----:R-:W-:Y:S01]  /*0240*/  VIADD R2, R0, 0xffffffe ;  /* 0x0ffffffe00027836 */ /* 0x002fe20000000000 */
[----:B------:R-:W-:-:S05]  /*0250*/  IABS R0, R4 ;  /* 0x0000000400007213 */ /* 0x000fca0000000000 */
[----:B------:R1:W2:Y:S01]  /*0260*/  F2I.FTZ.U32.TRUNC.NTZ R3, R2 ;  /* 0x0000000200037305 */ /* 0x0002a2000021f000 */
[----:B------:R-:W-:Y:S02]  /*0270*/  IMAD.MOV R0, RZ, RZ, -R0 ;  /* 0x000000ffff007224 */ /* 0x000fe400078e0a00 */
[----:B-1----:R-:W-:Y:S02]  /*0280*/  IMAD.MOV.U32 R2, RZ, RZ, RZ ;  /* 0x000000ffff027224 */ /* 0x002fe400078e00ff */
[----:B--2---:R-:W-:-:S04]  /*0290*/  IMAD.MOV R6, RZ, RZ, -R3 ;  /* 0x000000ffff067224 */ /* 0x004fc800078e0a03 */
[----:B------:R-:W-:-:S04]  /*02a0*/  IMAD R11, R6, R7, RZ ;  /* 0x00000007060b7224 */ /* 0x000fc800078e02ff */
[----:B------:R-:W-:-:S06]  /*02b0*/  IMAD.HI.U32 R2, R3, R11, R2 ;  /* 0x0000000b03027227 */ /* 0x000fcc00078e0002 */
[----:B------:R-:W-:-:S04]  /*02c0*/  IMAD.HI.U32 R2, R2, R13, RZ ;  /* 0x0000000d02027227 */ /* 0x000fc800078e00ff */
[----:B------:R-:W-:-:S05]  /*02d0*/  IMAD R0, R2, R0, R13 ;  /* 0x0000000002007224 */ /* 0x000fca00078e020d */
[----:B------:R-:W-:-:S13]  /*02e0*/  ISETP.GT.U32.AND P1, PT, R7, R0, PT ;  /* 0x000000000700720c */ /* 0x000fda0003f24070 */
[----:B------:R-:W-:Y:S02]  /*02f0*/  @!P1 IMAD.IADD R0, R0, 0x1, -R7 ;  /* 0x0000000100009824 */ /* 0x000fe400078e0a07 */
[----:B------:R-:W-:Y:S01]  /*0300*/  @!P1 VIADD R2, R2, 0x1 ;  /* 0x0000000102029836 */ /* 0x000fe20000000000 */
[----:B------:R-:W-:Y:S02]  /*0310*/  ISETP.NE.AND P1, PT, R4, RZ, PT ;  /* 0x000000ff0400720c */ /* 0x000fe40003f25270 */
[----:B------:R-:W-:Y:S02]  /*0320*/  ISETP.GE.U32.AND P0, PT, R0, R7, PT ;  /* 0x000000070000720c */ /* 0x000fe40003f06070 */
[----:B------:R-:W-:-:S04]  /*0330*/  LOP3.LUT R0, R5, R4, RZ, 0x3c, !PT ;  /* 0x0000000405007212 */ /* 0x000fc800078e3cff */
[----:B------:R-:W-:Y:S01]  /*0340*/  ISETP.GE.AND P2, PT, R0, RZ, PT ;  /* 0x000000ff0000720c */ /* 0x000fe20003f46270 */
[----:B------:R-:W-:-:S05]  /*0350*/  VIADD R0, R8, 0x3f ;  /* 0x0000003f08007836 */ /* 0x000fca0000000000 */
[----:B------:R-:W-:Y:S01]  /*0360*/  SHF.R.S32.HI R3, RZ, 0x1f, R0 ;  /* 0x0000001fff037819 */ /* 0x000fe20000011400 */
[----:B------:R-:W-:-:S03]  /*0370*/  @P0 VIADD R2, R2, 0x1 ;  /* 0x0000000102020836 */ /* 0x000fc60000000000 */
[----:B------:R-:W-:-:S03]  /*0380*/  LEA.HI R3, R3, R0, RZ, 0x6 ;  /* 0x0000000003037211 */ /* 0x000fc600078f30ff */
[----:B------:R-:W-:Y:S01]  /*0390*/  @!P2 IMAD.MOV R2, RZ, RZ, -R2 ;  /* 0x000000ffff02a224 */ /* 0x000fe200078e0a02 */
[----:B------:R-:W-:-:S05]  /*03a0*/  @!P1 LOP3.LUT R2, RZ, R4, RZ, 0x33, !PT ;  /* 0x00000004ff029212 */ /* 0x000fca00078e33ff */
[----:B------:R-:W-:Y:S02]  /*03b0*/  IMAD.SHL.U32 R6, R2, 0x8, RZ ;  /* 0x0000000802067824 */ /* 0x000fe400078e00ff */
[----:B------:R-:W-:-:S03]  /*03c0*/  IMAD.MOV R2, RZ, RZ, -R2 ;  /* 0x000000ffff027224 */ /* 0x000fc600078e0a02 */
[----:B------:R-:W-:Y:S01]  /*03d0*/  LEA.HI.SX32 R3, R3, -R6, 0x1a ;  /* 0x8000000603037211 */ /* 0x000fe200078fd2ff */
[----:B------:R-:W-:-:S03]  /*03e0*/  IMAD R4, R4, R2, R5 ;  /* 0x0000000204047224 */ /* 0x000fc600078e0205 */
[----:B------:R-:W-:Y:S02]  /*03f0*/  VIMNMX R13, R3, 0x8, PT ;  /* 0x00000008030d7848 */ /* 0x000fe40003fe0100 */
[----:B------:R-:W-:Y:S02]  /*0400*/  IABS R11, R4 ;  /* 0x00000004000b7213 */ /* 0x000fe40000000000 */
[----:B------:R-:W-:-:S04]  /*0410*/  IABS R7, R13 ;  /* 0x0000000d00077213 */ /* 0x000fc80000000000 */
[----:B------:R-:W1:Y:S08]  /*0420*/  I2F.RP R0, R7 ;  /* 0x0000000700007306 */ /* 0x000e700000209400 */
[----:B-1----:R-:W1:Y:S02]  /*0430*/  MUFU.RCP R0, R0 ;  /* 0x0000000000007308 */ /* 0x002e640000001000 */
[----:B-1----:R-:W-:-:S06]  /*0440*/  VIADD R3, R0, 0xffffffe ;  /* 0x0ffffffe00037836 */ /* 0x002fcc0000000000 */
[----:B------:R-:W1:Y:S02]  /*0450*/  F2I.FTZ.U32.TRUNC.NTZ R3, R3 ;  /* 0x0000000300037305 */ /* 0x000e64000021f000 */
[----:B-1----:R-:W-:-:S04]  /*0460*/  IMAD.MOV R10, RZ, RZ, -R3 ;  /* 0x000000ffff0a7224 */ /* 0x002fc800078e0a03 */
[----:B------:R-:W-:Y:S01]  /*0470*/  IMAD.MOV.U32 R2, RZ, RZ, R10 ;  /* 0x000000ffff027224 */ /* 0x000fe200078e000a */
[----:B------:R-:W-:-:S03]  /*0480*/  IABS R10, R13 ;  /* 0x0000000d000a7213 */ /* 0x000fc60000000000 */
[----:B------:R-:W-:Y:S02]  /*0490*/  IMAD R5, R2, R7, RZ ;  /* 0x0000000702057224 */ /* 0x000fe400078e02ff */
[----:B------:R-:W-:Y:S02]  /*04a0*/  IMAD.MOV.U32 R2, RZ, RZ, RZ ;  /* 0x000000ffff027224 */ /* 0x000fe400078e00ff */
[----:B------:R-:W-:Y:S02]  /*04b0*/  IMAD.MOV R0, RZ, RZ, -R10 ;  /* 0x000000ffff007224 */ /* 0x000fe400078e0a0a */
[----:B------:R-:W-:Y:S01]  /*04c0*/  IMAD.HI.U32 R2, R3, R5, R2 ;  /* 0x0000000503027227 */ /* 0x000fe200078e0002 */
[----:B------:R-:W-:-:S05]  /*04d0*/  LOP3.LUT R3, R53, 0x3f, RZ, 0xc0, !PT ;  /* 0x0000003f35037812 */ /* 0x000fca00078ec0ff */
        /* <DEDUP_REMOVED lines=8> */
[----:B------:R-:W-:-:S07]  /*0560*/  ISETP.GE.AND P2, PT, R0, RZ, PT ;  /* 0x000000ff0000720c */ /* 0x000fce0003f46270 */
[----:B------:R-:W-:Y:S01]  /*0570*/  @P0 VIADD R2, R2, 0x1 ;  /* 0x0000000102020836 */ /* 0x000fe20000000000 */
[----:B------:R-:W-:-:S05]  /*0580*/  ISETP.GE.AND P0, PT, R83, 0x20, PT ;  /* 0x000000205300780c */ /* 0x000fca0003f06270 */
[----:B------:R-:W-:Y:S01]  /*0590*/  @!P2 IMAD.MOV R2, RZ, RZ, -R2 ;  /* 0x000000ffff02a224 */ /* 0x000fe200078e0a02 */
[----:B------:R-:W-:-:S05]  /*05a0*/  @!P1 LOP3.LUT R2, RZ, R13, RZ, 0x33, !PT ;  /* 0x0000000dff029212 */ /* 0x000fca00078e33ff */
[----:B------:R-:W-:Y:S02]  /*05b0*/  IMAD.MOV R0, RZ, RZ, -R2 ;  /* 0x000000ffff007224 */ /* 0x000fe400078e0a02 */
[----:B------:R-:W-:Y:S02]  /*05c0*/  IMAD.SHL.U32 R51, R2, 0x40, RZ ;  /* 0x0000004002337824 */ /* 0x000fe400078e00ff */
[----:B------:R-:W-:-:S04]  /*05d0*/  IMAD R0, R13, R0, R4 ;  /* 0x000000000d007224 */ /* 0x000fc800078e0204 */
[----:B------:R-:W-:-:S04]  /*05e0*/  IMAD.IADD R0, R6, 0x1, R0 ;  /* 0x0000000106007824 */ /* 0x000fc800078e0200 */
[----:B------:R-:W-:Y:S01]  /*05f0*/  IMAD R52, R0, 0x40, R3 ;  /* 0x0000004000347824 */ /* 0x000fe200078e0203 */
[----:B0-----:R-:W-:Y:S06]  /*0600*/  @!P0 BRA `(.L_x_0) ;  /* 0x00000018009c8947 */ /* 0x001fec0003800000 */
[----:B------:R-:W-:Y:S01]  /*0610*/  IABS R2, R8 ;  /* 0x0000000800027213 */ /* 0x000fe20000000000 */
[----:B------:R-:W0:Y:S01]  /*0620*/  LDC R80, c[0x0][0x238] ;  /* 0x00008e00ff507b82 */ /* 0x000e220000000800 */
[----:B------:R-:W-:Y:S01]  /*0630*/  IABS R0, R9 ;  /* 0x0000000900007213 */ /* 0x000fe20000000000 */
[----:B------:R-:W-:Y:S01]  /*0640*/  ULDC UR5, c[0x0][0x234] ;  /* 0x00008d0000057ab9 */ /* 0x000fe20000000800 */
[----:B------:R-:W1:Y:S01]  /*0650*/  I2F.RP R10, R2 ;  /* 0x00000002000a7306 */ /* 0x000e620000209400 */
[----:B------:R-:W-:Y:S01]  /*0660*/  IABS R17, R52 ;  /* 0x0000003400117213 */ /* 0x000fe20000000000 */
[----:B------:R-:W-:Y:S01]  /*0670*/  ULDC.64 UR14, c[0x0][0x218] ;  /* 0x00008600000e7ab9 */ /* 0x000fe20000000a00 */
[--C-:B------:R-:W-:Y:S01]  /*0680*/  SHF.R.U32.HI R4, RZ, 0x5, R53.reuse ;  /* 0x00000005ff047819 */ /* 0x100fe20000011635 */
[----:B------:R-:W-:Y:S01]  /*0690*/  ULDC.64 UR10, c[0x0][0x210] ;  /* 0x00008400000a7ab9 */ /* 0x000fe20000000a00 */
[----:B------:R-:W-:Y:S01]  /*06a0*/  ISETP.GE.AND P2, PT, R52, RZ, PT ;  /* 0x000000ff3400720c */ /* 0x000fe20003f46270 */
[----:B------:R-:W-:Y:S01]  /*06b0*/  ULDC UR6, c[0x0][0x23c] ;  /* 0x00008f0000067ab9 */ /* 0x000fe20000000800 */
[----:B------:R-:W-:Y:S01]  /*06c0*/  SGXT.U32 R4, R4, 0x2 ;  /* 0x000000020404781a */ /* 0x000fe20000000000 */
[----:B------:R-:W2:Y:S01]  /*06d0*/  I2F.RP R3, R0 ;  /* 0x0000000000037306 */ /* 0x000ea20000209400 */
[----:B------:R-:W-:-:S02]  /*06e0*/  SHF.R.S32.HI R79, RZ, 0x2, R53 ;  /* 0x00000002ff4f7819 */ /* 0x000fc40000011435 */
[----:B------:R-:W-:Y:S02]  /*06f0*/  CS2R R30, SRZ ;  /* 0x00000000001e7805 */ /* 0x000fe4000001ff00 */
[----:B------:R-:W-:Y:S01]  /*0700*/  LOP3.LUT R16, R51, UR4, R4, 0xfe, !PT ;  /* 0x0000000433107c12 */ /* 0x000fe2000f8efe04 */
[----:B------:R-:W-:Y:S01]  /*0710*/  IMAD.MOV.U32 R4, RZ, RZ, RZ ;  /* 0x000000ffff047224 */ /* 0x000fe200078e00ff */
[----:B------:R-:W-:Y:S01]  /*0720*/  ULDC UR4, c[0x0][0x240] ;  /* 0x0000900000047ab9 */ /* 0x000fe20000000800 */
[----:B------:R-:W-:Y:S02]  /*0730*/  SGXT R79, R79, 0x1 ;  /* 0x000000014f4f781a */ /* 0x000fe40000000200 */
[----:B------:R-:W-:Y:S01]  /*0740*/  CS2R R32, SRZ ;  /* 0x0000000000207805 */ /* 0x000fe2000001ff00 */
[----:B-1----:R-:W1:Y:S01]  /*0750*/  MUFU.RCP R10, R10 ;  /* 0x0000000a000a7308 */ /* 0x002e620000001000 */
[----:B------:R-:W-:Y:S02]  /*0760*/  LOP3.LUT R20, R16, 0x1c, RZ, 0xfc, !PT ;  /* 0x0000001c10147812 */ /* 0x000fe400078efcff */
[----:B------:R-:W-:-:S02]  /*0770*/  CS2R R34, SRZ ;  /* 0x0000000000227805 */ /* 0x000fc4000001ff00 */
[C---:B------:R-:W-:Y:S02]  /*0780*/  LOP3.LUT R22, R16.reuse, 0x18, RZ, 0xfc, !PT ;  /* 0x0000001810167812 */ /* 0x040fe400078efcff */
[----:B------:R-:W-:Y:S02]  /*0790*/  CS2R R36, SRZ ;  /* 0x0000000000247805 */ /* 0x000fe4000001ff00 */
[C---:B------:R-:W-:Y:S02]  /*07a0*/  LOP3.LUT R24, R16.reuse, 0x14, RZ, 0xfc, !PT ;  /* 0x0000001410187812 */ /* 0x040fe400078efcff */
[----:B------:R-:W-:Y:S02]  /*07b0*/  CS2R R38, SRZ ;  /* 0x0000000000267805 */ /* 0x000fe4000001ff00 */
[----:B------:R-:W-:Y:S01]  /*07c0*/  LOP3.LUT R25, R16, 0x10, RZ, 0xfc, !PT ;  /* 0x0000001010197812 */ /* 0x000fe200078efcff */
[----:B--2---:R-:W2:Y:S01]  /*07d0*/  MUFU.RCP R3, R3 ;  /* 0x0000000300037308 */ /* 0x004ea20000001000 */
[----:B------:R-:W-:-:S02]  /*07e0*/  IABS R12, R24 ;  /* 0x00000018000c7213 */ /* 0x000fc40000000000 */
[----:B------:R-:W-:Y:S02]  /*07f0*/  LOP3.LUT R26, R16, 0xc, RZ, 0xfc, !PT ;  /* 0x0000000c101a7812 */ /* 0x000fe400078efcff */
[----:B------:R-:W-:Y:S02]  /*0800*/  IABS R14, R25 ;  /* 0x00000019000e7213 */ /* 0x000fe40000000000 */
[----:B------:R-:W-:Y:S01]  /*0810*/  IABS R15, R26 ;  /* 0x0000001a000f7213 */ /* 0x000fe20000000000 */
[----:B-1----:R-:W-:Y:S01]  /*0820*/  VIADD R6, R10, 0xffffffe ;  /* 0x0ffffffe0a067836 */ /* 0x002fe20000000000 */
[----:B------:R-:W-:Y:S02]  /*0830*/  IABS R10, R22 ;  /* 0x00000016000a7213 */ /* 0x000fe40000000000 */
[C---:B------:R-:W-:Y:S01]  /*0840*/  LOP3.LUT R27, R16.reuse, 0x8, RZ, 0xfc, !PT ;  /* 0x00000008101b7812 */ /* 0x040fe200078efcff */
[----:B------:R1:W3:Y:S01]  /*0850*/  F2I.FTZ.U32.TRUNC.NTZ R7, R6 ;  /* 0x0000000600077305 */ /* 0x0002e2000021f000 */
[----:B------:R-:W-:-:S02]  /*0860*/  LOP3.LUT R28, R16, 0x4, RZ, 0xfc, !PT ;  /* 0x00000004101c7812 */ /* 0x000fc400078efcff */
[----:B------:R-:W-:Y:S01]  /*0870*/  IABS R18, R16 ;  /* 0x0000001000127213 */ /* 0x000fe20000000000 */
[----:B--2---:R-:W-:Y:S01]  /*0880*/  VIADD R5, R3, 0xffffffe ;  /* 0x0ffffffe03057836 */ /* 0x004fe20000000000 */
[C---:B------:R-:W-:Y:S02]  /*0890*/  LOP3.LUT R85, R53.reuse, 0x1f, RZ, 0xc0, !PT ;  /* 0x0000001f35557812 */ /* 0x040fe400078ec0ff */
[C---:B------:R-:W-:Y:S01]  /*08a0*/  LEA.HI R82, R53.reuse, 0x1e, RZ, 0x1a ;  /* 0x0000001e35527811 */ /* 0x040fe200078fd0ff */
[----:B-1----:R-:W-:Y:S02]  /*08b0*/  IMAD.MOV.U32 R6, RZ, RZ, RZ ;  /* 0x000000ffff067224 */ /* 0x002fe400078e00ff */
[----:B------:R-:W1:Y:S01]  /*08c0*/  F2I.FTZ.U32.TRUNC.NTZ R5, R5 ;  /* 0x0000000500057305 */ /* 0x000e62000021f000 */
[----:B------:R-:W-:Y:S01]  /*08d0*/  LEA.HI R81, R53, 0xe, RZ, 0x1a ;  /* 0x0000000e35517811 */ /* 0x000fe200078fd0ff */
[----:B------:R-:W-:Y:S02]  /*08e0*/  IMAD R85, R85, UR6, RZ ;  /* 0x0000000655557c24 */ /* 0x000fe4000f8e02ff */
[----:B0-----:R-:W-:-:S02]  /*08f0*/  IMAD R82, R82, R80, RZ ;  /* 0x0000005052527224 */ /* 0x001fc400078e02ff */
[----:B---3--:R-:W-:Y:S02]  /*0900*/  IMAD.MOV R11, RZ, RZ, -R7 ;  /* 0x000000ffff0b7224 */ /* 0x008fe400078e0a07 */
[----:B------:R-:W-:Y:S02]  /*0910*/  IMAD R81, R81, R80, RZ ;  /* 0x0000005051517224 */ /* 0x000fe400078e02ff */
[----:B------:R-:W-:-:S04]  /*0920*/  IMAD R11, R11, R2, RZ ;  /* 0x000000020b0b7224 */ /* 0x000fc800078e02ff */
[----:B------:R-:W-:Y:S01]  /*0930*/  IMAD.HI.U32 R6, R7, R11, R6 ;  /* 0x0000000b07067227 */ /* 0x000fe200078e0006 */
[----:B------:R-:W-:-:S03]  /*0940*/  IABS R7, R20 ;  /* 0x0000001400077213 */ /* 0x000fc60000000000 */
[----:B-1----:R-:W-:Y:S02]  /*0950*/  IMAD.MOV R3, RZ, RZ, -R5 ;  /* 0x000000ffff037224 */ /* 0x002fe400078e0a05 */
[----:B------:R-:W-:-:S04]  /*0960*/  IMAD.HI.U32 R6, R6, R17, RZ ;  /* 0x0000001106067227 */ /* 0x000fc800078e00ff */
[----:B------:R-:W-:Y:S02]  /*0970*/  IMAD.MOV R6, RZ, RZ, -R6 ;  /* 0x000000ffff067224 */ /* 0x000fe400078e0a06 */
[----:B------:R-:W-:Y:S02]  /*0980*/  IMAD R3, R3, R0, RZ ;  /* 0x0000000003037224 */ /* 0x000fe400078e02ff */
[C---:B------:R-:W-:Y:S02]  /*0990*/  IMAD R17, R2.reuse, R6, R17 ;  /* 0x0000000602117224 */ /* 0x040fe400078e0211 */
[----:B------:R-:W-:Y:S01]  /*09a0*/  IMAD.HI.U32 R5, R5, R3, R4 ;  /* 0x0000000305057227 */ /* 0x000fe200078e0004 */
[----:B------:R-:W-:Y:S02]  /*09b0*/  SHF.R.S32.HI R4, RZ, 0x1f, R83 ;  /* 0x0000001fff047819 */ /* 0x000fe40000011453 */
[----:B------:R-:W-:Y:S02]  /*09c0*/  ISETP.GT.U32.AND P0, PT, R2, R17, PT ;  /* 0x000000110200720c */ /* 0x000fe40003f04070 */
[----:B------:R-:W-:Y:S01]  /*09d0*/  LEA.HI R83, R4, R83, RZ, 0x5 ;  /* 0x0000005304537211 */ /* 0x000fe200078f28ff */
[----:B------:R-:W-:-:S03]  /*09e0*/  IMAD.HI.U32 R3, R5, R7, RZ ;  /* 0x0000000705037227 */ /* 0x000fc600078e00ff */
[----:B------:R-:W-:Y:S01]  /*09f0*/  SHF.R.S32.HI R83, RZ, 0x5, R83 ;  /* 0x00000005ff537819 */ /* 0x000fe20000011453 */
[----:B------:R-:W-:-:S04]  /*0a00*/  IMAD.HI.U32 R4, R5, R10, RZ ;  /* 0x0000000a05047227 */ /* 0x000fc800078e00ff */
[----:B------:R-:W-:-:S04]  /*0a10*/  IMAD.HI.U32 R6, R5, R12, RZ ;  /* 0x0000000c05067227 */ /* 0x000fc800078e00ff */
[----:B------:R-:W-:Y:S02]  /*0a20*/  @!P0 IMAD.IADD R17, R17, 0x1, -R2 ;  /* 0x0000000111118824 */ /* 0x000fe400078e0a02 */
[----:B------:R-:W-:Y:S02]  /*0a30*/  IMAD.MOV R3, RZ, RZ, -R3 ;  /* 0x000000ffff037224 */ /* 0x000fe400078e0a03 */
[----:B------:R-:W-:Y:S01]  /*0a40*/  IMAD.MOV R11, RZ, RZ, -R4 ;  /* 0x000000ffff0b7224 */ /* 0x000fe200078e0a04 */
[----:B------:R-:W-:Y:S01]  /*0a50*/  ISETP.GT.U32.AND P0, PT, R2, R17, PT ;  /* 0x000000110200720c */ /* 0x000fe20003f04070 */
[----:B------:R-:W-:Y:S02]  /*0a60*/  IMAD.MOV R13, RZ, RZ, -R6 ;  /* 0x000000ffff0d7224 */ /* 0x000fe400078e0a06 */
[----:B------:R-:W-:-:S04]  /*0a70*/  IMAD.HI.U32 R4, R5, R14, RZ ;  /* 0x0000000e05047227 */ /* 0x000fc800078e00ff */
[C---:B------:R-:W-:Y:S02]  /*0a80*/  IMAD R3, R0.reuse, R3, R7 ;  /* 0x0000000300037224 */ /* 0x040fe400078e0207 */
[C---:B------:R-:W-:Y:S01]  /*0a90*/  IMAD R7, R0.reuse, R11, R10 ;  /* 0x0000000b00077224 */ /* 0x040fe200078e020a */
[----:B------:R-:W-:Y:S01]  /*0aa0*/  IABS R10, R27 ;  /* 0x0000001b000a7213 */ /* 0x000fe20000000000 */
[C---:B------:R-:W-:Y:S01]  /*0ab0*/  IMAD R11, R0.reuse, R13, R12 ;  /* 0x0000000d000b7224 */ /* 0x040fe200078e020c */
[----:B------:R-:W-:Y:S01]  /*0ac0*/  IABS R12, R28 ;  /* 0x0000001c000c7213 */ /* 0x000fe20000000000 */
[----:B------:R-:W-:Y:S01]  /*0ad0*/  IMAD.HI.U32 R6, R5, R15, RZ ;  /* 0x0000000f05067227 */ /* 0x000fe200078e00ff */
[C---:B------:R-:W-:Y:S02]  /*0ae0*/  ISETP.GT.U32.AND P4, PT, R0.reuse, R3, PT ;  /* 0x000000030000720c */ /* 0x040fe40003f84070 */
[C---:B------:R-:W-:Y:S01]  /*0af0*/  ISETP.GT.U32.AND P1, PT, R0.reuse, R7, PT ;  /* 0x000000070000720c */ /* 0x040fe20003f24070 */
[----:B------:R-:W-:Y:S01]  /*0b00*/  IMAD.MOV R13, RZ, RZ, -R4 ;  /* 0x000000ffff0d7224 */ /* 0x000fe200078e0a04 */
[----:B------:R-:W-:Y:S01]  /*0b10*/  ISETP.GT.U32.AND P5, PT, R0, R11, PT ;  /* 0x0000000b0000720c */ /* 0x000fe20003fa4070 */
[----:B------:R-:W-:Y:S01]  /*0b20*/  @!P0 IMAD.IADD R17, R17, 0x1, -R2 ;  /* 0x0000000111118824 */ /* 0x000fe200078e0a02 */
[----:B------:R-:W-:Y:S01]  /*0b30*/  ISETP.NE.AND P0, PT, R8, RZ, PT ;  /* 0x000000ff0800720c */ /* 0x000fe20003f05270 */
[----:B------:R-:W-:-:S02]  /*0b40*/  IMAD.MOV R6, RZ, RZ, -R6 ;  /* 0x000000ffff067224 */ /* 0x000fc400078e0a06 */
[----:B------:R-:W-:Y:S02]  /*0b50*/  IMAD R13, R0, R13, R14 ;  /* 0x0000000d000d7224 */ /* 0x000fe400078e020e */
[----:B------:R-:W-:Y:S02]  /*0b60*/  IMAD.MOV.U32 R14, RZ, RZ, R18 ;  /* 0x000000ffff0e7224 */ /* 0x000fe400078e0012 */
[----:B------:R-:W-:-:S04]  /*0b70*/  IMAD.HI.U32 R4, R5, R10, RZ ;  /* 0x0000000a05047227 */ /* 0x000fc800078e00ff */
[----:B------:R-:W-:Y:S02]  /*0b80*/  IMAD.MOV.U32 R2, RZ, RZ, R17 ;  /* 0x000000ffff027224 */ /* 0x000fe400078e0011 */
[----:B------:R-:W-:Y:S02]  /*0b90*/  IMAD R15, R0, R6, R15 ;  /* 0x00000006000f7224 */ /* 0x000fe400078e020f */
[----:B------:R-:W-:-:S03]  /*0ba0*/  IMAD.HI.U32 R6, R5, R12, RZ ;  /* 0x0000000c05067227 */ /* 0x000fc600078e00ff */
[----:B------:R-:W-:Y:S01]  /*0bb0*/  ISETP.GT.U32.AND P6, PT, R0, R15, PT ;  /* 0x0000000f0000720c */ /* 0x000fe20003fc4070 */
[----:B------:R-:W-:-:S04]  /*0bc0*/  IMAD.HI.U32 R5, R5, R14, RZ ;  /* 0x0000000e05057227 */ /* 0x000fc800078e00ff */
[----:B------:R-:W-:Y:S02]  /*0bd0*/  IMAD.MOV R19, RZ, RZ, -R4 ;  /* 0x000000ffff137224 */ /* 0x000fe400078e0a04 */
[----:B------:R-:W-:Y:S01]  /*0be0*/  @!P2 IMAD.MOV R2, RZ, RZ, -R2 ;  /* 0x000000ffff02a224 */ /* 0x000fe200078e0a02 */
[----:B------:R-:W-:Y:S01]  /*0bf0*/  ISETP.GT.U32.AND P2, PT, R0, R13, PT ;  /* 0x0000000d0000720c */ /* 0x000fe20003f44070 */
[----:B------:R-:W-:Y:S01]  /*0c00*/  IMAD.MOV R21, RZ, RZ, -R6 ;  /* 0x000000ffff157224 */ /* 0x000fe200078e0a06 */
[----:B------:R-:W-:Y:S01]  /*0c10*/  @!P0 LOP3.LUT R2, RZ, R8, RZ, 0x33, !PT ;  /* 0x00000008ff028212 */ /* 0x000fe200078e33ff */
[----:B------:R-:W-:Y:S01]  /*0c20*/  IMAD.MOV R23, RZ, RZ, -R5 ;  /* 0x000000ffff177224 */ /* 0x000fe200078e0a05 */
[----:B------:R-:W-:Y:S01]  /*0c30*/  LOP3.LUT R8, R84, 0xc, RZ, 0xfc, !PT ;  /* 0x0000000c54087812 */ /* 0x000fe200078efcff */
[----:B------:R-:W-:Y:S01]  /*0c40*/  IMAD R5, R0, R19, R10 ;  /* 0x0000001300057224 */ /* 0x000fe200078e020a */
[----:B------:R-:W-:Y:S01]  /*0c50*/  LOP3.LUT R10, R84, 0x12, RZ, 0xfc, !PT ;  /* 0x00000012540a7812 */ /* 0x000fe200078efcff */
[----:B------:R-:W-:Y:S01]  /*0c60*/  IMAD R17, R0, R21, R12 ;  /* 0x0000001500117224 */ /* 0x000fe200078e020c */
[----:B------:R-:W-:Y:S01]  /*0c70*/  LOP3.LUT R12, R84, 0x16, RZ, 0xfc, !PT ;  /* 0x00000016540c7812 */ /* 0x000fe200078efcff */
[C---:B------:R-:W-:Y:S01]  /*0c80*/  IMAD R19, R0.reuse, R23, R14 ;  /* 0x0000001700137224 */ /* 0x040fe200078e020e */
[C---:B------:R-:W-:Y:S01]  /*0c90*/  ISETP.GT.U32.AND P0, PT, R0.reuse, R5, PT ;  /* 0x000000050000720c */ /* 0x040fe20003f04070 */
[--C-:B------:R-:W-:Y:S01]  /*0ca0*/  @!P4 IMAD.IADD R3, R3, 0x1, -R0.reuse ;  /* 0x000000010303c824 */ /* 0x100fe200078e0a00 */
[C---:B------:R-:W-:Y:S01]  /*0cb0*/  ISETP.GT.U32.AND P3, PT, R0.reuse, R17, PT ;  /* 0x000000110000720c */ /* 0x040fe20003f64070 */
[--C-:B------:R-:W-:Y:S01]  /*0cc0*/  @!P1 IMAD.IADD R7, R7, 0x1, -R0.reuse ;  /* 0x0000000107079824 */ /* 0x100fe200078e0a00 */
[C---:B------:R-:W-:Y:S01]  /*0cd0*/  ISETP.GT.U32.AND P4, PT, R0.reuse, R19, PT ;  /* 0x000000130000720c */ /* 0x040fe20003f84070 */
[--C-:B------:R-:W-:Y:S01]  /*0ce0*/  @!P5 IMAD.IADD R11, R11, 0x1, -R0.reuse ;  /* 0x000000010b0bd824 */ /* 0x100fe200078e0a00 */
[C---:B------:R-:W-:Y:S01]  /*0cf0*/  ISETP.GT.U32.AND P5, PT, R0.reuse, R3, PT ;  /* 0x000000030000720c */ /* 0x040fe20003fa4070 */
[--C-:B------:R-:W-:Y:S01]  /*0d00*/  @!P2 IMAD.IADD R13, R13, 0x1, -R0.reuse ;  /* 0x000000010d0da824 */ /* 0x100fe200078e0a00 */
[----:B------:R-:W-:Y:S01]  /*0d10*/  ISETP.GT.U32.AND P2, PT, R0, R7, PT ;  /* 0x000000070000720c */ /* 0x000fe20003f44070 */
[--C-:B------:R-:W-:Y:S01]  /*0d20*/  @!P6 IMAD.IADD R15, R15, 0x1, -R0.reuse ;  /* 0x000000010f0fe824 */ /* 0x100fe200078e0a00 */
[----:B------:R-:W-:Y:S01]  /*0d30*/  ISETP.GE.AND P1, PT, R20, RZ, PT ;  /* 0x000000ff1400720c */ /* 0x000fe20003f26270 */
[----:B------:R-:W-:Y:S01]  /*0d40*/  IMAD.SHL.U32 R4, R53, 0x20, RZ ;  /* 0x0000002035047824 */ /* 0x000fe200078e00ff */
[----:B------:R-:W-:Y:S01]  /*0d50*/  ISETP.GE.AND P6, PT, R22, RZ, PT ;  /* 0x000000ff1600720c */ /* 0x000fe20003fc6270 */
[--C-:B------:R-:W-:Y:S01]  /*0d60*/  @!P0 IMAD.IADD R5, R5, 0x1, -R0.reuse ;  /* 0x0000000105058824 */ /* 0x100fe200078e0a00 */
[----:B------:R-:W-:Y:S01]  /*0d70*/  ISETP.GT.U32.AND P0, PT, R0, R13, PT ;  /* 0x0000000d0000720c */ /* 0x000fe20003f04070 */
[--C-:B------:R-:W-:Y:S01]  /*0d80*/  @!P3 IMAD.IADD R17, R17, 0x1, -R0.reuse ;  /* 0x000000011111b824 */ /* 0x100fe200078e0a00 */
[----:B------:R-:W-:Y:S01]  /*0d90*/  LOP3.LUT R4, R4, 0x760, RZ, 0xc0, !PT ;  /* 0x0000076004047812 */ /* 0x000fe200078ec0ff */
[--C-:B------:R-:W-:Y:S01]  /*0da0*/  @!P4 IMAD.IADD R19, R19, 0x1, -R0.reuse ;  /* 0x000000011313c824 */ /* 0x100fe200078e0a00 */
[C---:B------:R-:W-:Y:S01]  /*0db0*/  ISETP.GT.U32.AND P4, PT, R0.reuse, R15, PT ;  /* 0x0000000f0000720c */ /* 0x040fe20003f84070 */
[--C-:B------:R-:W-:Y:S01]  /*0dc0*/  @!P5 IMAD.IADD R3, R3, 0x1, -R0.reuse ;  /* 0x000000010303d824 */ /* 0x100fe200078e0a00 */
[C---:B------:R-:W-:Y:S01]  /*0dd0*/  ISETP.GT.U32.AND P5, PT, R0.reuse, R11, PT ;  /* 0x0000000b0000720c */ /* 0x040fe20003fa4070 */
[--C-:B------:R-:W-:Y:S01]  /*0de0*/  @!P2 IMAD.IADD R7, R7, 0x1, -R0.reuse ;  /* 0x000000010707a824 */ /* 0x100fe200078e0a00 */
[C---:B------:R-:W-:Y:S01]  /*0df0*/  ISETP.GT.U32.AND P3, PT, R0.reuse, R5, PT ;  /* 0x000000050000720c */ /* 0x040fe20003f64070 */
[----:B------:R-:W-:Y:S01]  /*0e00*/  @!P1 IMAD.MOV R3, RZ, RZ, -R3 ;  /* 0x000000ffff039224 */ /* 0x000fe200078e0a03 */
[C---:B------:R-:W-:Y:S01]  /*0e10*/  ISETP.GT.U32.AND P2, PT, R0.reuse, R17, PT ;  /* 0x000000110000720c */ /* 0x040fe20003f44070 */
[----:B------:R-:W-:Y:S01]  /*0e20*/  @!P6 IMAD.MOV R7, RZ, RZ, -R7 ;  /* 0x000000ffff07e224 */ /* 0x000fe200078e0a07 */
[----:B------:R-:W-:Y:S01]  /*0e30*/  ISETP.GT.U32.AND P1, PT, R0, R19, PT ;  /* 0x000000130000720c */ /* 0x000fe20003f24070 */
[--C-:B------:R-:W-:Y:S01]  /*0e40*/  @!P0 IMAD.IADD R13, R13, 0x1, -R0.reuse ;  /* 0x000000010d0d8824 */ /* 0x100fe200078e0a00 */
[----:B------:R-:W-:Y:S01]  /*0e50*/  ISETP.GE.AND P0, PT, R25, RZ, PT ;  /* 0x000000ff1900720c */ /* 0x000fe20003f06270 */
[----:B------:R-:W-:Y:S01]  /*0e60*/  IMAD R2, R2, UR5, RZ ;  /* 0x0000000502027c24 */ /* 0x000fe2000f8e02ff */
[----:B------:R-:W-:Y:S01]  /*0e70*/  ISETP.GE.AND P6, PT, R16, RZ, PT ;  /* 0x000000ff1000720c */ /* 0x000fe20003fc6270 */
[--C-:B------:R-:W-:Y:S01]  /*0e80*/  @!P4 IMAD.IADD R15, R15, 0x1, -R0.reuse ;  /* 0x000000010f0fc824 */ /* 0x100fe200078e0a00 */
[----:B------:R-:W-:Y:S01]  /*0e90*/  ISETP.GE.AND P4, PT, R26, RZ, PT ;  /* 0x000000ff1a00720c */ /* 0x000fe20003f86270 */
[--C-:B------:R-:W-:Y:S01]  /*0ea0*/  @!P5 IMAD.IADD R11, R11, 0x1, -R0.reuse ;  /* 0x000000010b0bd824 */ /* 0x100fe200078e0a00 */
[----:B------:R-:W-:Y:S01]  /*0eb0*/  ISETP.GE.AND P5, PT, R24, RZ, PT ;  /* 0x000000ff1800720c */ /* 0x000fe20003fa6270 */
[--C-:B------:R-:W-:Y:S01]  /*0ec0*/  @!P3 IMAD.IADD R5, R5, 0x1, -R0.reuse ;  /* 0x000000010505b824 */ /* 0x100fe200078e0a00 */
[----:B------:R-:W-:Y:S01]  /*0ed0*/  ISETP.GE.AND P3, PT, R27, RZ, PT ;  /* 0x000000ff1b00720c */ /* 0x000fe20003f66270 */
[--C-:B------:R-:W-:Y:S01]  /*0ee0*/  @!P2 IMAD.IADD R17, R17, 0x1, -R0.reuse ;  /* 0x000000011111a824 */ /* 0x100fe200078e0a00 */
[----:B------:R-:W-:Y:S01]  /*0ef0*/  ISETP.GE.AND P2, PT, R28, RZ, PT ;  /* 0x000000ff1c00720c */ /* 0x000fe20003f46270 */
[----:B------:R-:W-:Y:S01]  /*0f00*/  @!P1 IMAD.IADD R19, R19, 0x1, -R0 ;  /* 0x0000000113139824 */ /* 0x000fe200078e0a00 */
[----:B------:R-:W-:Y:S01]  /*0f10*/  ISETP.NE.AND P1, PT, R9, RZ, PT ;  /* 0x000000ff0900720c */ /* 0x000fe20003f25270 */
[----:B------:R-:W-:Y:S01]  /*0f20*/  @!P0 IMAD.MOV R13, RZ, RZ, -R13 ;  /* 0x000000ffff0d8224 */ /* 0x000fe200078e0a0d */
[----:B------:R-:W-:Y:S01]  /*0f30*/  LOP3.LUT R0, RZ, R9, RZ, 0x33, !PT ;  /* 0x00000009ff007212 */ /* 0x000fe200078e33ff */
[----:B------:R-:W-:Y:S01]  /*0f40*/  @!P6 IMAD.MOV R19, RZ, RZ, -R19 ;  /* 0x000000ffff13e224 */ /* 0x000fe200078e0a13 */
[----:B------:R-:W-:Y:S01]  /*0f50*/  LOP3.LUT R79, R4, 0x90, R79, 0xf8, !PT ;  /* 0x00000090044f7812 */ /* 0x000fe200078ef84f */
[----:B------:R-:W-:Y:S01]  /*0f60*/  @!P4 IMAD.MOV R15, RZ, RZ, -R15 ;  /* 0x000000ffff0fc224 */ /* 0x000fe200078e0a0f */
[C---:B------:R-:W-:Y:S01]  /*0f70*/  SEL R7, R0.reuse, R7, !P1 ;  /* 0x0000000700077207 */ /* 0x040fe20004800000 */
[----:B------:R-:W-:Y:S01]  /*0f80*/  @!P5 IMAD.MOV R11, RZ, RZ, -R11 ;  /* 0x000000ffff0bd224 */ /* 0x000fe200078e0a0b */
[C---:B------:R-:W-:Y:S01]  /*0f90*/  SEL R3, R0.reuse, R3, !P1 ;  /* 0x0000000300037207 */ /* 0x040fe20004800000 */
[----:B------:R-:W-:Y:S01]  /*0fa0*/  @!P3 IMAD.MOV R5, RZ, RZ, -R5 ;  /* 0x000000ffff05b224 */ /* 0x000fe200078e0a05 */
[C---:B------:R-:W-:Y:S01]  /*0fb0*/  SEL R13, R0.reuse, R13, !P1 ;  /* 0x0000000d000d7207 */ /* 0x040fe20004800000 */
[----:B------:R-:W-:Y:S01]  /*0fc0*/  @!P2 IMAD.MOV R17, RZ, RZ, -R17 ;  /* 0x000000ffff11a224 */ /* 0x000fe200078e0a11 */
[C---:B------:R-:W-:Y:S01]  /*0fd0*/  SEL R11, R0.reuse, R11, !P1 ;  /* 0x0000000b000b7207 */ /* 0x040fe20004800000 */
[----:B------:R-:W-:Y:S01]  /*0fe0*/  IMAD R7, R7, UR4, RZ ;  /* 0x0000000407077c24 */ /* 0x000fe2000f8e02ff */
[C---:B------:R-:W-:Y:S01]  /*0ff0*/  SEL R15, R0.reuse, R15, !P1 ;  /* 0x0000000f000f7207 */ /* 0x040fe20004800000 */
[----:B------:R-:W-:Y:S01]  /*1000*/  IMAD R3, R3, UR4, RZ ;  /* 0x0000000403037c24 */ /* 0x000fe2000f8e02ff */
[C---:B------:R-:W-:Y:S01]  /*1010*/  SEL R5, R0.reuse, R5, !P1 ;  /* 0x0000000500057207 */ /* 0x040fe20004800000 */
[----:B------:R-:W-:Y:S01]  /*1020*/  IMAD R11, R11, UR4, RZ ;  /* 0x000000040b0b7c24 */ /* 0x000fe2000f8e02ff */
[C---:B------:R-:W-:Y:S01]  /*1030*/  SEL R17, R0.reuse, R17, !P1 ;  /* 0x0000001100117207 */ /* 0x040fe20004800000 */
[----:B------:R-:W-:Y:S01]  /*1040*/  IMAD R13, R13, UR4, RZ ;  /* 0x000000040d0d7c24 */ /* 0x000fe2000f8e02ff */
[----:B------:R-:W-:Y:S01]  /*1050*/  SEL R0, R0, R19, !P1 ;  /* 0x0000001300007207 */ /* 0x000fe20004800000 */
[----:B------:R-:W-:Y:S01]  /*1060*/  IMAD R15, R15, UR4, RZ ;  /* 0x000000040f0f7c24 */ /* 0x000fe2000f8e02ff */
[----:B------:R-:W-:Y:S01]  /*1070*/  SHF.R.S32.HI R47, RZ, 0x1f, R7 ;  /* 0x0000001fff2f7819 */ /* 0x000fe20000011407 */
[----:B------:R-:W-:Y:S01]  /*1080*/  IMAD R5, R5, UR4, RZ ;  /* 0x0000000405057c24 */ /* 0x000fe2000f8e02ff */
[----:B------:R-:W-:Y:S01]  /*1090*/  IADD3 R48, P6, R7, UR14, RZ ;  /* 0x0000000e07307c10 */ /* 0x000fe2000ffde0ff */
[----:B------:R-:W-:Y:S01]  /*10a0*/  IMAD R17, R17, UR4, RZ ;  /* 0x0000000411117c24 */ /* 0x000fe2000f8e02ff */
[----:B------:R-:W-:Y:S01]  /*10b0*/  SHF.R.S32.HI R49, RZ, 0x1f, R3 ;  /* 0x0000001fff317819 */ /* 0x000fe20000011403 */
[----:B------:R-:W-:Y:S01]  /*10c0*/  IMAD R0, R0, UR4, RZ ;  /* 0x0000000400007c24 */ /* 0x000fe2000f8e02ff */
[----:B------:R-:W-:Y:S01]  /*10d0*/  IADD3 R50, P0, R3, UR14, RZ ;  /* 0x0000000e03327c10 */ /* 0x000fe2000ff1e0ff */
[----:B------:R-:W-:Y:S01]  /*10e0*/  UIADD3 UR5, UR8, 0x800, URZ ;  /* 0x0000080008057890 */ /* 0x000fe2000fffe03f */
[----:B------:R-:W-:Y:S01]  /*10f0*/  SHF.R.S32.HI R45, RZ, 0x1f, R11 ;  /* 0x0000001fff2d7819 */ /* 0x000fe2000001140b */
[----:B------:R-:W-:Y:S01]  /*1100*/  USHF.R.U32.HI UR4, URZ, 0x4, UR8 ;  /* 0x000000043f047899 */ /* 0x000fe20008011608 */
[----:B------:R-:W-:Y:S01]  /*1110*/  IADD3 R46, P5, R11, UR14, RZ ;  /* 0x0000000e0b2e7c10 */ /* 0x000fe2000ffbe0ff */
[----:B------:R-:W-:Y:S01]  /*1120*/  USHF.R.U32.HI UR5, URZ, 0x4, UR5 ;  /* 0x000000043f057899 */ /* 0x000fe20008011605 */
[----:B------:R-:W-:Y:S01]  /*1130*/  SHF.R.S32.HI R43, RZ, 0x1f, R13 ;  /* 0x0000001fff2b7819 */ /* 0x000fe2000001140d */
[-C--:B------:R-:W-:Y:S01]  /*1140*/  IMAD R12, R12, R80.reuse, RZ ;  /* 0x000000500c0c7224 */ /* 0x080fe200078e02ff */
[----:B------:R-:W-:Y:S01]  /*1150*/  IADD3 R44, P4, R13, UR14, RZ ;  /* 0x0000000e0d2c7c10 */ /* 0x000fe2000ff9e0ff */
[-C--:B------:R-:W-:Y:S01]  /*1160*/  IMAD R10, R10, R80.reuse, RZ ;  /* 0x000000500a0a7224 */ /* 0x080fe200078e02ff */
[----:B------:R-:W-:Y:S01]  /*1170*/  SHF.R.S32.HI R41, RZ, 0x1f, R15 ;  /* 0x0000001fff297819 */ /* 0x000fe2000001140f */
[----:B------:R-:W-:Y:S01]  /*1180*/  IMAD R8, R8, R80, RZ ;  /* 0x0000005008087224 */ /* 0x000fe200078e02ff */
[----:B------:R-:W-:-:S02]  /*1190*/  IADD3 R42, P3, R15, UR14, RZ ;  /* 0x0000000e0f2a7c10 */ /* 0x000fc4000ff7e0ff */
[----:B------:R-:W-:Y:S02]  /*11a0*/  CS2R R24, SRZ ;  /* 0x0000000000187805 */ /* 0x000fe4000001ff00 */
[----:B------:R-:W-:Y:S02]  /*11b0*/  SHF.R.S32.HI R23, RZ, 0x1f, R5 ;  /* 0x0000001fff177819 */ /* 0x000fe40000011405 */
[----:B------:R-:W-:Y:S02]  /*11c0*/  CS2R R26, SRZ ;  /* 0x00000000001a7805 */ /* 0x000fe4000001ff00 */
[----:B------:R-:W-:Y:S02]  /*11d0*/  IADD3 R40, P2, R5, UR14, RZ ;  /* 0x0000000e05287c10 */ /* 0x000fe4000ff5e0ff */
[----:B------:R-:W-:Y:S02]  /*11e0*/  CS2R R28, SRZ ;  /* 0x00000000001c7805 */ /* 0x000fe4000001ff00 */
[----:B------:R-:W-:Y:S01]  /*11f0*/  IADD3.X R47, R47, UR15, RZ, P6, !PT ;  /* 0x0000000f2f2f7c10 */ /* 0x000fe2000b7fe4ff */
[----:B------:R-:W-:Y:S01]  /*1200*/  USGXT.U32 UR4, UR4, 0xe ;  /* 0x0000000e0404789a */ /* 0x000fe20008000000 */
[----:B------:R-:W-:Y:S01]  /*1210*/  IADD3 R18, P6, R2, UR10, RZ ;  /* 0x0000000a02127c10 */ /* 0x000fe2000ffde0ff */
[----:B------:R-:W-:Y:S01]  /*1220*/  ULDC UR10, c[0x0][0x230] ;  /* 0x00008c00000a7ab9 */ /* 0x000fe20000000800 */
[----:B------:R-:W-:-:S02]  /*1230*/  LOP3.LUT R15, R84, 0x1c, RZ, 0xfc, !PT ;  /* 0x0000001c540f7812 */ /* 0x000fc400078efcff */
[C---:B------:R-:W-:Y:S02]  /*1240*/  LOP3.LUT R14, R84.reuse, 0x1a, RZ, 0xfc, !PT ;  /* 0x0000001a540e7812 */ /* 0x040fe400078efcff */
[C---:B------:R-:W-:Y:S01]  /*1250*/  LOP3.LUT R13, R84.reuse, 0x18, RZ, 0xfc, !PT ;  /* 0x00000018540d7812 */ /* 0x040fe200078efcff */
[-C--:B------:R-:W-:Y:S01]  /*1260*/  IMAD R15, R15, R80.reuse, RZ ;  /* 0x000000500f0f7224 */ /* 0x080fe200078e02ff */
[----:B------:R-:W-:Y:S01]  /*1270*/  LOP3.LUT R11, R84, 0x14, RZ, 0xfc, !PT ;  /* 0x00000014540b7812 */ /* 0x000fe200078efcff */
[-C--:B------:R-:W-:Y:S01]  /*1280*/  IMAD R14, R14, R80.reuse, RZ ;  /* 0x000000500e0e7224 */ /* 0x080fe200078e02ff */
[C---:B------:R-:W-:Y:S01]  /*1290*/  LOP3.LUT R9, R84.reuse, 0x10, RZ, 0xfc, !PT ;  /* 0x0000001054097812 */ /* 0x040fe200078efcff */
[-C--:B------:R-:W-:Y:S01]  /*12a0*/  IMAD R13, R13, R80.reuse, RZ ;  /* 0x000000500d0d7224 */ /* 0x080fe200078e02ff */
[C---:B------:R-:W-:Y:S01]  /*12b0*/  LOP3.LUT R7, R84.reuse, 0xa, RZ, 0xfc, !PT ;  /* 0x0000000a54077812 */ /* 0x040fe200078efcff */
[-C--:B------:R-:W-:Y:S01]  /*12c0*/  IMAD R11, R11, R80.reuse, RZ ;  /* 0x000000500b0b7224 */ /* 0x080fe200078e02ff */
[C---:B------:R-:W-:Y:S01]  /*12d0*/  LOP3.LUT R6, R84.reuse, 0x8, RZ, 0xfc, !PT ;  /* 0x0000000854067812 */ /* 0x040fe200078efcff */
[-C--:B------:R-:W-:Y:S01]  /*12e0*/  IMAD R9, R9, R80.reuse, RZ ;  /* 0x0000005009097224 */ /* 0x080fe200078e02ff */
[C---:B------:R-:W-:Y:S01]  /*12f0*/  LOP3.LUT R5, R84.reuse, 0x6, RZ, 0xfc, !PT ;  /* 0x0000000654057812 */ /* 0x040fe200078efcff */
[-C--:B------:R-:W-:Y:S01]  /*1300*/  IMAD R7, R7, R80.reuse, RZ ;  /* 0x0000005007077224 */ /* 0x080fe200078e02ff */
[----:B------:R-:W-:Y:S01]  /*1310*/  LOP3.LUT R4, R84, 0x4, RZ, 0xfc, !PT ;  /* 0x0000000454047812 */ /* 0x000fe200078efcff */
[-C--:B------:R-:W-:Y:S01]  /*1320*/  IMAD R6, R6, R80.reuse, RZ ;  /* 0x0000005006067224 */ /* 0x080fe200078e02ff */
[----:B------:R-:W-:Y:S01]  /*1330*/  LOP3.LUT R3, R84, 0x2, RZ, 0xfc, !PT ;  /* 0x0000000254037812 */ /* 0x000fe200078efcff */
[-C--:B------:R-:W-:Y:S01]  /*1340*/  IMAD R5, R5, R80.reuse, RZ ;  /* 0x0000005005057224 */ /* 0x080fe200078e02ff */
[----:B------:R-:W-:Y:S01]  /*1350*/  IADD3.X R49, R49, UR15, RZ, P0, !PT ;  /* 0x0000000f31317c10 */ /* 0x000fe200087fe4ff */
[-C--:B------:R-:W-:Y:S01]  /*1360*/  IMAD R4, R4, R80.reuse, RZ ;  /* 0x0000005004047224 */ /* 0x080fe200078e02ff */
[----:B------:R-:W-:Y:S01]  /*1370*/  SHF.R.S32.HI R21, RZ, 0x1f, R17 ;  /* 0x0000001fff157819 */ /* 0x000fe20000011411 */
[----:B------:R-:W-:Y:S01]  /*1380*/  IMAD R3, R3, R80, RZ ;  /* 0x0000005003037224 */ /* 0x000fe200078e02ff */
[----:B------:R-:W-:-:S02]  /*1390*/  IADD3 R22, P1, R17, UR14, RZ ;  /* 0x0000000e11167c10 */ /* 0x000fc4000ff3e0ff */
[----:B------:R-:W-:Y:S02]  /*13a0*/  SHF.R.S32.HI R19, RZ, 0x1f, R0 ;  /* 0x0000001fff137819 */ /* 0x000fe40000011400 */
[----:B------:R-:W-:Y:S02]  /*13b0*/  IADD3 R20, P0, R0, UR14, RZ ;  /* 0x0000000e00147c10 */ /* 0x000fe4000ff1e0ff */
[----:B------:R-:W-:Y:S02]  /*13c0*/  LOP3.LUT R79, R79, R84, RZ, 0xfc, !PT ;  /* 0x000000544f4f7212 */ /* 0x000fe400078efcff */
[----:B------:R-:W-:Y:S01]  /*13d0*/  LEA.HI.X.SX32 R17, R2, UR11, 0x1, P6 ;  /* 0x0000000b02117c11 */ /* 0x000fe2000b0f0eff */
[----:B------:R-:W-:Y:S01]  /*13e0*/  IMAD.SHL.U32 R2, R80, 0x20, RZ ;  /* 0x0000002050027824 */ /* 0x000fe200078e00ff */
[----:B------:R-:W-:Y:S01]  /*13f0*/  IADD3.X R45, R45, UR15, RZ, P5, !PT ;  /* 0x0000000f2d2d7c10 */ /* 0x000fe2000affe4ff */
[----:B------:R-:W-:Y:S01]  /*1400*/  IMAD R80, R84, R80, RZ ;  /* 0x0000005054507224 */ /* 0x000fe200078e02ff */
[----:B------:R-:W-:Y:S01]  /*1410*/  IADD3.X R43, R43, UR15, RZ, P4, !PT ;  /* 0x0000000f2b2b7c10 */ /* 0x000fe2000a7fe4ff */
[----:B------:R-:W-:Y:S01]  /*1420*/  USHF.L.U32 UR11, UR6, 0x5, URZ ;  /* 0x00000005060b7899 */ /* 0x000fe2000800063f */
[----:B------:R-:W-:Y:S01]  /*1430*/  IADD3.X R41, R41, UR15, RZ, P3, !PT ;  /* 0x0000000f29297c10 */ /* 0x000fe20009ffe4ff */
[----:B------:R-:W-:Y:S01]  /*1440*/  USGXT.U32 UR6, UR5, 0xe ;  /* 0x0000000e0506789a */ /* 0x000fe20008000000 */
[----:B------:R-:W-:-:S02]  /*1450*/  IADD3.X R23, R23, UR15, RZ, P2, !PT ;  /* 0x0000000f17177c10 */ /* 0x000fc400097fe4ff */
[----:B------:R-:W-:Y:S02]  /*1460*/  IADD3.X R21, R21, UR15, RZ, P1, !PT ;  /* 0x0000000f15157c10 */ /* 0x000fe40008ffe4ff */
[----:B------:R-:W-:Y:S02]  /*1470*/  IADD3.X R19, R19, UR15, RZ, P0, !PT ;  /* 0x0000000f13137c10 */ /* 0x000fe400087fe4ff */
[----:B------:R-:W-:Y:S02]  /*1480*/  LOP3.LUT R16, R87, 0x10, RZ, 0x3c, !PT ;  /* 0x0000001057107812 */ /* 0x000fe400078e3cff */
[----:B------:R-:W-:Y:S02]  /*1490*/  SHF.R.S32.HI R0, RZ, 0x1f, R85 ;  /* 0x0000001fff007819 */ /* 0x000fe40000011455 */
[----:B------:R-:W-:-:S07]  /*14a0*/  LOP3.LUT R78, R79, 0x10, RZ, 0x3c, !PT ;  /* 0x000000104f4e7812 */ /* 0x000fce00078e3cff */
.L_x_1:
[C---:B------:R-:W-:Y:S02]  /*14b0*/  LOP3.LUT R54, R84.reuse, 0x2, RZ, 0xfc, !PT ;  /* 0x0000000254367812 */ /* 0x040fe400078efcff */
[----:B------:R-:W-:Y:S02]  /*14c0*/  ISETP.GE.AND P0, PT, R84, UR10, PT ;  /* 0x0000000a54007c0c */ /* 0x000fe4000bf06270 */
[----:B------:R-:W-:Y:S02]  /*14d0*/  ISETP.GE.AND P1, PT, R54, UR10, PT ;  /* 0x0000000a36007c0c */ /* 0x000fe4000bf26270 */
[C---:B------:R-:W-:Y:S02]  /*14e0*/  LOP3.LUT R54, R84.reuse, 0x6, RZ, 0xfc, !PT ;  /* 0x0000000654367812 */ /* 0x040fe400078efcff */
[----:B------:R-:W-:Y:S02]  /*14f0*/  IADD3 R58, P6, R3, R18, RZ ;  /* 0x00000012033a7210 */ /* 0x000fe40007fde0ff */
[----:B------:R-:W-:-:S02]  /*1500*/  LOP3.LUT R55, R84, 0x4, RZ, 0xfc, !PT ;  /* 0x0000000454377812 */ /* 0x000fc400078efcff */
[----:B------:R-:W-:Y:S02]  /*1510*/  IADD3 R62, P2, R80, R18, RZ ;  /* 0x00000012503e7210 */ /* 0x000fe40007f5e0ff */
[----:B------:R-:W-:Y:S02]  /*1520*/  LOP3.LUT R56, R84, 0xa, RZ, 0xfc, !PT ;  /* 0x0000000a54387812 */ /* 0x000fe400078efcff */
[----:B------:R-:W-:Y:S02]  /*1530*/  ISETP.GE.AND P4, PT, R54, UR10, PT ;  /* 0x0000000a36007c0c */ /* 0x000fe4000bf86270 */
[----:B------:R-:W-:Y:S02]  /*1540*/  PRMT R54, RZ, 0x7610, R54 ;  /* 0x00007610ff367816 */ /* 0x000fe40000000036 */
[----:B------:R-:W-:Y:S02]  /*1550*/  LEA.HI.X.SX32 R59, R3, R17, 0x1, P6 ;  /* 0x00000011033b7211 */ /* 0x000fe400030f0eff */
[----:B------:R-:W-:-:S02]  /*1560*/  ISETP.GE.AND P5, PT, R55, UR10, PT ;  /* 0x0000000a37007c0c */ /* 0x000fc4000bfa6270 */
[-C--:B------:R-:W-:Y:S02]  /*1570*/  LEA.HI.X.SX32 R63, R80, R17.reuse, 0x1, P2 ;  /* 0x00000011503f7211 */ /* 0x080fe400010f0eff */
[----:B------:R-:W-:Y:S02]  /*1580*/  IADD3 R64, P6, R4, R18, RZ ;  /* 0x0000001204407210 */ /* 0x000fe40007fde0ff */
[----:B------:R-:W-:Y:S01]  /*1590*/  ISETP.GE.AND P2, PT, R56, UR10, PT ;  /* 0x0000000a38007c0c */ /* 0x000fe2000bf46270 */
[----:B------:R0:W2:Y:S01]  /*15a0*/  @!P0 LDG.E.U8 R54, desc[UR12][R62.64] ;  /* 0x0000000c3e368981 */ /* 0x0000a2000c1e1100 */
[C---:B------:R-:W-:Y:S02]  /*15b0*/  LOP3.LUT R55, R84.reuse, 0x8, RZ, 0xfc, !PT ;  /* 0x0000000854377812 */ /* 0x040fe400078efcff */
[----:B------:R-:W-:Y:S02]  /*15c0*/  LOP3.LUT R56, R84, 0xc, RZ, 0xfc, !PT ;  /* 0x0000000c54387812 */ /* 0x000fe400078efcff */
[----:B------:R-:W-:-:S02]  /*15d0*/  LEA.HI.X.SX32 R65, R4, R17, 0x1, P6 ;  /* 0x0000001104417211 */ /* 0x000fc400030f0eff */
[----:B------:R-:W-:Y:S02]  /*15e0*/  IADD3 R60, P6, R5, R18, RZ ;  /* 0x00000012053c7210 */ /* 0x000fe40007fde0ff */
[----:B------:R-:W-:Y:S02]  /*15f0*/  ISETP.GE.AND P3, PT, R55, UR10, PT ;  /* 0x0000000a37007c0c */ /* 0x000fe4000bf66270 */
[----:B------:R-:W-:Y:S02]  /*1600*/  ISETP.GE.AND P0, PT, R56, UR10, PT ;  /* 0x0000000a38007c0c */ /* 0x000fe4000bf06270 */
[----:B------:R-:W-:Y:S02]  /*1610*/  PRMT R55, RZ, 0x7610, R55 ;  /* 0x00007610ff377816 */ /* 0x000fe40000000037 */
[----:B------:R-:W-:Y:S02]  /*1620*/  PRMT R56, RZ, 0x7610, R56 ;  /* 0x00007610ff387816 */ /* 0x000fe40000000038 */
[----:B------:R-:W-:-:S02]  /*1630*/  LEA.HI.X.SX32 R61, R5, R17, 0x1, P6 ;  /* 0x00000011053d7211 */ /* 0x000fc400030f0eff */
[----:B------:R-:W-:Y:S01]  /*1640*/  LEA.HI R57, R53, 0xe, RZ, 0x1a ;  /* 0x0000000e35397811 */ /* 0x000fe200078fd0ff */
[----:B------:R1:W3:Y:S01]  /*1650*/  @!P1 LDG.E.U8 R55, desc[UR12][R58.64] ;  /* 0x0000000c3a379981 */ /* 0x0002e2000c1e1100 */
[----:B0-----:R-:W-:Y:S02]  /*1660*/  LOP3.LUT R62, R84, 0x10, RZ, 0xfc, !PT ;  /* 0x00000010543e7812 */ /* 0x001fe400078efcff */
[----:B------:R-:W-:Y:S01]  /*1670*/  IADD3 R66, P6, R6, R18, RZ ;  /* 0x0000001206427210 */ /* 0x000fe20007fde0ff */
[----:B------:R0:W4:Y:S01]  /*1680*/  @!P5 LDG.E.U8 R56, desc[UR12][R64.64] ;  /* 0x0000000c4038d981 */ /* 0x000122000c1e1100 */
[----:B------:R-:W-:Y:S02]  /*1690*/  ISETP.GE.AND P1, PT, R57, UR10, PT ;  /* 0x0000000a39007c0c */ /* 0x000fe4000bf26270 */
[----:B------:R-:W-:Y:S02]  /*16a0*/  ISETP.GE.AND P5, PT, R62, UR10, PT ;  /* 0x0000000a3e007c0c */ /* 0x000fe4000bfa6270 */
[----:B------:R-:W-:-:S02]  /*16b0*/  LEA.HI.X.SX32 R67, R6, R17, 0x1, P6 ;  /* 0x0000001106437211 */ /* 0x000fc400030f0eff */
[----:B------:R-:W-:Y:S02]  /*16c0*/  PRMT R57, RZ, 0x7610, R57 ;  /* 0x00007610ff397816 */ /* 0x000fe40000000039 */
[CC--:B------:R-:W-:Y:S02]  /*16d0*/  IADD3 R62, P6, R7.reuse, R18.reuse, RZ ;  /* 0x00000012073e7210 */ /* 0x0c0fe40007fde0ff */
[----:B-1----:R-:W-:Y:S02]  /*16e0*/  LOP3.LUT R59, R84, 0x12, RZ, 0xfc, !PT ;  /* 0x00000012543b7812 */ /* 0x002fe400078efcff */
[----:B------:R-:W-:Y:S01]  /*16f0*/  PRMT R58, RZ, 0x7610, R58 ;  /* 0x00007610ff3a7816 */ /* 0x000fe2000000003a */
[----:B------:R1:W5:Y:S01]  /*1700*/  @!P4 LDG.E.U8 R57, desc[UR12][R60.64] ;  /* 0x0000000c3c39c981 */ /* 0x000362000c1e1100 */
[----:B------:R-:W-:Y:S02]  /*1710*/  LEA.HI.X.SX32 R63, R7, R17, 0x1, P6 ;  /* 0x00000011073f7211 */ /* 0x000fe400030f0eff */
[----:B------:R-:W-:-:S02]  /*1720*/  IADD3 R68, P6, R8, R18, RZ ;  /* 0x0000001208447210 */ /* 0x000fc40007fde0ff */
[----:B0-----:R-:W-:Y:S01]  /*1730*/  LOP3.LUT R64, R84, 0x14, RZ, 0xfc, !PT ;  /* 0x0000001454407812 */ /* 0x001fe200078efcff */
[----:B------:R0:W5:Y:S01]  /*1740*/  @!P3 LDG.E.U8 R58, desc[UR12][R66.64] ;  /* 0x0000000c423ab981 */ /* 0x000162000c1e1100 */
[----:B------:R-:W-:Y:S02]  /*1750*/  ISETP.GE.AND P4, PT, R59, UR10, PT ;  /* 0x0000000a3b007c0c */ /* 0x000fe4000bf86270 */
[----:B------:R-:W-:Y:S02]  /*1760*/  PRMT R59, RZ, 0x7610, R59 ;  /* 0x00007610ff3b7816 */ /* 0x000fe4000000003b */
[----:B-1----:R-:W-:Y:S02]  /*1770*/  PRMT R60, RZ, 0x7610, R60 ;  /* 0x00007610ff3c7816 */ /* 0x002fe4000000003c */
[----:B------:R-:W-:Y:S02]  /*1780*/  LEA.HI.X.SX32 R69, R8, R17, 0x1, P6 ;  /* 0x0000001108457211 */ /* 0x000fe400030f0eff */
[----:B------:R-:W-:Y:S01]  /*1790*/  ISETP.GE.AND P3, PT, R64, UR10, PT ;  /* 0x0000000a40007c0c */ /* 0x000fe2000bf66270 */
[----:B------:R1:W5:Y:S01]  /*17a0*/  @!P2 LDG.E.U8 R59, desc[UR12][R62.64] ;  /* 0x0000000c3e3ba981 */ /* 0x000362000c1e1100 */
[----:B------:R-:W-:-:S02]  /*17b0*/  LOP3.LUT R61, R84, 0x16, RZ, 0xfc, !PT ;  /* 0x00000016543d7812 */ /* 0x000fc400078efcff */
[----:B------:R-:W-:Y:S01]  /*17c0*/  IADD3 R64, P6, R81, R18, RZ ;  /* 0x0000001251407210 */ /* 0x000fe20007fde0ff */
[----:B------:R1:W5:Y:S01]  /*17d0*/  @!P0 LDG.E.U8 R60, desc[UR12][R68.64] ;  /* 0x0000000c443c8981 */ /* 0x000362000c1e1100 */
[----:B0-----:R-:W-:Y:S02]  /*17e0*/  LOP3.LUT R66, R84, 0x18, RZ, 0xfc, !PT ;  /* 0x0000001854427812 */ /* 0x001fe400078efcff */
[----:B------:R-:W-:Y:S02]  /*17f0*/  ISETP.GE.AND P2, PT, R61, UR10, PT ;  /* 0x0000000a3d007c0c */ /* 0x000fe4000bf46270 */
[----:B------:R-:W-:Y:S02]  /*1800*/  LEA.HI.X.SX32 R65, R81, R17, 0x1, P6 ;  /* 0x0000001151417211 */ /* 0x000fe400030f0eff */
[----:B------:R-:W-:Y:S02]  /*1810*/  ISETP.GE.AND P0, PT, R66, UR10, PT ;  /* 0x0000000a42007c0c */ /* 0x000fe4000bf06270 */
[----:B------:R-:W-:-:S02]  /*1820*/  PRMT R61, RZ, 0x7610, R61 ;  /* 0x00007610ff3d7816 */ /* 0x000fc4000000003d */
[CC--:B------:R-:W-:Y:S02]  /*1830*/  IADD3 R66, P6, R9.reuse, R18.reuse, RZ ;  /* 0x0000001209427210 */ /* 0x0c0fe40007fde0ff */
[----:B-1----:R-:W-:Y:S02]  /*1840*/  LOP3.LUT R63, R84, 0x1a, RZ, 0xfc, !PT ;  /* 0x0000001a543f7812 */ /* 0x002fe400078efcff */
[----:B------:R-:W-:Y:S01]  /*1850*/  LEA.HI.X.SX32 R67, R9, R17, 0x1, P6 ;  /* 0x0000001109437211 */ /* 0x000fe200030f0eff */
[----:B------:R0:W5:Y:S01]  /*1860*/  @!P1 LDG.E.U8 R61, desc[UR12][R64.64] ;  /* 0x0000000c403d9981 */ /* 0x000162000c1e1100 */
[----:B------:R-:W-:Y:S02]  /*1870*/  PRMT R62, RZ, 0x7610, R62 ;  /* 0x00007610ff3e7816 */ /* 0x000fe4000000003e */
[----:B------:R-:W-:Y:S02]  /*1880*/  IADD3 R74, P6, R10, R18, RZ ;  /* 0x000000120a4a7210 */ /* 0x000fe40007fde0ff */
[----:B------:R-:W-:-:S02]  /*1890*/  ISETP.GE.AND P1, PT, R63, UR10, PT ;  /* 0x0000000a3f007c0c */ /* 0x000fc4000bf26270 */
[----:B------:R-:W-:Y:S01]  /*18a0*/  LOP3.LUT R68, R84, 0x1c, RZ, 0xfc, !PT ;  /* 0x0000001c54447812 */ /* 0x000fe200078efcff */
[----:B------:R1:W5:Y:S01]  /*18b0*/  @!P5 LDG.E.U8 R62, desc[UR12][R66.64] ;  /* 0x0000000c423ed981 */ /* 0x000362000c1e1100 */
[----:B------:R-:W-:Y:S02]  /*18c0*/  PRMT R63, RZ, 0x7610, R63 ;  /* 0x00007610ff3f7816 */ /* 0x000fe4000000003f */
[----:B------:R-:W-:Y:S02]  /*18d0*/  LEA.HI.X.SX32 R75, R10, R17, 0x1, P6 ;  /* 0x000000110a4b7211 */ /* 0x000fe400030f0eff */
[----:B------:R-:W-:Y:S02]  /*18e0*/  ISETP.GE.AND P5, PT, R68, UR10, PT ;  /* 0x0000000a44007c0c */ /* 0x000fe4000bfa6270 */
[----:B------:R-:W-:Y:S01]  /*18f0*/  LEA.HI R69, R53, 0x1e, RZ, 0x1a ;  /* 0x0000001e35457811 */ /* 0x000fe200078fd0ff */
[----:B------:R1:W5:Y:S01]  /*1900*/  @!P4 LDG.E.U8 R63, desc[UR12][R74.64] ;  /* 0x0000000c4a3fc981 */ /* 0x000362000c1e1100 */
[----:B------:R-:W-:-:S02]  /*1910*/  IADD3 R68, P6, R11, R18, RZ ;  /* 0x000000120b447210 */ /* 0x000fc40007fde0ff */
[----:B------:R-:W-:Y:S02]  /*1920*/  ISETP.GE.AND P4, PT, R69, UR10, PT ;  /* 0x0000000a45007c0c */ /* 0x000fe4000bf86270 */
[-C--:B------:R-:W-:Y:S02]  /*1930*/  LEA.HI.X.SX32 R69, R11, R17.reuse, 0x1, P6 ;  /* 0x000000110b457211 */ /* 0x080fe400030f0eff */
[C---:B------:R-:W-:Y:S02]  /*1940*/  IADD3 R72, P6, R12.reuse, R18, RZ ;  /* 0x000000120c487210 */ /* 0x040fe40007fde0ff */
[----:B0-----:R-:W-:Y:S02]  /*1950*/  PRMT R64, RZ, 0x7610, R64 ;  /* 0x00007610ff407816 */ /* 0x001fe40000000040 */
[----:B-1----:R-:W-:Y:S02]  /*1960*/  LOP3.LUT R66, R53, 0x1f, RZ, 0xc0, !PT ;  /* 0x0000001f35427812 */ /* 0x002fe400078ec0ff */
[----:B------:R-:W-:-:S02]  /*1970*/  LEA.HI.X.SX32 R73, R12, R17, 0x1, P6 ;  /* 0x000000110c497211 */ /* 0x000fc400030f0eff */
[CC--:B------:R-:W-:Y:S01]  /*1980*/  IADD3 R70, P6, R13.reuse, R18.reuse, RZ ;  /* 0x000000120d467210 */ /* 0x0c0fe20007fde0ff */
[----:B------:R0:W5:Y:S01]  /*1990*/  @!P3 LDG.E.U8 R64, desc[UR12][R68.64] ;  /* 0x0000000c4440b981 */ /* 0x000162000c1e1100 */
[----:B------:R-:W-:Y:S02]  /*19a0*/  ISETP.GE.AND P3, PT, R66, UR10, PT ;  /* 0x0000000a42007c0c */ /* 0x000fe4000bf66270 */
[----:B------:R-:W-:Y:S02]  /*19b0*/  PRMT R65, RZ, 0x7610, R65 ;  /* 0x00007610ff417816 */ /* 0x000fe40000000041 */
[----:B------:R-:W-:Y:S02]  /*19c0*/  PRMT R66, RZ, 0x7610, R66 ;  /* 0x00007610ff427816 */ /* 0x000fe40000000042 */
[----:B------:R-:W-:Y:S02]  /*19d0*/  LEA.HI.X.SX32 R71, R13, R17, 0x1, P6 ;  /* 0x000000110d477211 */ /* 0x000fe400030f0eff */
[----:B------:R1:W5:Y:S01]  /*19e0*/  @!P2 LDG.E.U8 R65, desc[UR12][R72.64] ;  /* 0x0000000c4841a981 */ /* 0x000362000c1e1100 */
[----:B------:R-:W-:-:S02]  /*19f0*/  IADD3 R74, P2, R14, R18, RZ ;  /* 0x000000120e4a7210 */ /* 0x000fc40007f5e0ff */
[-C--:B------:R-:W-:Y:S01]  /*1a00*/  IADD3 R76, P6, R15, R18.reuse, RZ ;  /* 0x000000120f4c7210 */ /* 0x080fe20007fde0ff */
[----:B------:R-:W5:Y:S01]  /*1a10*/  @!P0 LDG.E.U8 R66, desc[UR12][R70.64] ;  /* 0x0000000c46428981 */ /* 0x000f62000c1e1100 */
[----:B------:R-:W-:Y:S02]  /*1a20*/  PRMT R67, RZ, 0x7610, R67 ;  /* 0x00007610ff437816 */ /* 0x000fe40000000043 */
[----:B0-----:R-:W-:Y:S02]  /*1a30*/  PRMT R68, RZ, 0x7610, R68 ;  /* 0x00007610ff447816 */ /* 0x001fe40000000044 */
[----:B-1----:R-:W-:Y:S02]  /*1a40*/  IADD3 R72, P0, R82, R18, RZ ;  /* 0x0000001252487210 */ /* 0x002fe40007f1e0ff */
[----:B------:R-:W-:Y:S02]  /*1a50*/  PRMT R69, RZ, 0x7610, R69 ;  /* 0x00007610ff457816 */ /* 0x000fe40000000045 */
[----:B------:R-:W-:-:S02]  /*1a60*/  LEA.HI.X.SX32 R75, R14, R17, 0x1, P2 ;  /* 0x000000110e4b7211 */ /* 0x000fc400010f0eff */
[-C--:B------:R-:W-:Y:S02]  /*1a70*/  LEA.HI.X.SX32 R77, R15, R17.reuse, 0x1, P6 ;  /* 0x000000110f4d7211 */ /* 0x080fe400030f0eff */
[----:B------:R-:W-:Y:S01]  /*1a80*/  LEA.HI.X.SX32 R73, R82, R17, 0x1, P0 ;  /* 0x0000001152497211 */ /* 0x000fe200000f0eff */
[----:B------:R0:W5:Y:S04]  /*1a90*/  @!P1 LDG.E.U8 R67, desc[UR12][R74.64] ;  /* 0x0000000c4a439981 */ /* 0x000168000c1e1100 */
[----:B------:R1:W5:Y:S04]  /*1aa0*/  @!P5 LDG.E.U8 R68, desc[UR12][R76.64] ;  /* 0x0000000c4c44d981 */ /* 0x000368000c1e1100 */
[----:B------:R1:W5:Y:S01]  /*1ab0*/  @!P4 LDG.E.U8 R69, desc[UR12][R72.64] ;  /* 0x0000000c4845c981 */ /* 0x000362000c1e1100 */
[----:B------:R-:W-:Y:S01]  /*1ac0*/  BAR.SYNC.DEFER_BLOCKING 0x0 ;  /* 0x0000000000007b1d */ /* 0x000fe20000010000 */
[----:B------:R-:W-:-:S02]  /*1ad0*/  IADD3 RZ, P0, R85, R46, RZ ;  /* 0x0000002e55ff7210 */ /* 0x000fc40007f1e0ff */
[----:B------:R-:W-:-:S03]  /*1ae0*/  IADD3 RZ, P1, R85, R44, RZ ;  /* 0x0000002c55ff7210 */ /* 0x000fc60007f3e0ff */
[C---:B0-----:R-:W-:Y:S01]  /*1af0*/  IMAD.X R75, R0.reuse, 0x1, R45, P0 ;  /* 0x00000001004b7824 */ /* 0x041fe200000e062d */
[C---:B------:R-:W-:Y:S01]  /*1b00*/  IADD3 RZ, P0, R85.reuse, R48, RZ ;  /* 0x0000003055ff7210 */ /* 0x040fe20007f1e0ff */
[C---:B------:R-:W-:Y:S01]  /*1b10*/  IMAD.IADD R88, R85.reuse, 0x1, R44 ;  /* 0x0000000155587824 */ /* 0x040fe200078e022c */
[----:B------:R-:W-:Y:S01]  /*1b20*/  PRMT R70, RZ, 0x7610, R70 ;  /* 0x00007610ff467816 */ /* 0x000fe20000000046 */
[C---:B------:R-:W-:Y:S02]  /*1b30*/  IMAD.X R89, R0.reuse, 0x1, R43, P1 ;  /* 0x0000000100597824 */ /* 0x040fe400008e062b */
[----:B------:R-:W-:Y:S01]  /*1b40*/  IMAD.X R91, R0, 0x1, R47, P0 ;  /* 0x00000001005b7824 */ /* 0x000fe200000e062f */
[----:B-1----:R-:W-:-:S05]  /*1b50*/  IADD3 R76, P0, R85, R42, RZ ;  /* 0x0000002a554c7210 */ /* 0x002fca0007f1e0ff */
[----:B------:R-:W-:Y:S01]  /*1b60*/  IMAD.X R77, R0, 0x1, R41, P0 ;  /* 0x00000001004d7824 */ /* 0x000fe200000e0629 */
[----:B------:R0:W5:Y:S01]  /*1b70*/  @!P3 LDG.E.U8 R70, desc[UR12][R88.64] ;  /* 0x0000000c5846b981 */ /* 0x000162000c1e1100 */
[----:B------:R-:W-:Y:S01]  /*1b80*/  PRMT R72, RZ, 0x7610, R72 ;  /* 0x00007610ff487816 */ /* 0x000fe20000000048 */
[C---:B------:R-:W-:Y:S01]  /*1b90*/  IMAD.IADD R90, R85.reuse, 0x1, R48 ;  /* 0x00000001555a7824 */ /* 0x040fe200078e0230 */
[----:B------:R-:W-:Y:S01]  /*1ba0*/  PRMT R71, RZ, 0x7610, R71 ;  /* 0x00007610ff477816 */ /* 0x000fe20000000047 */
[----:B------:R-:W-:-:S03]  /*1bb0*/  IMAD.IADD R74, R85, 0x1, R46 ;  /* 0x00000001554a7824 */ /* 0x000fc600078e022e */
[----:B------:R1:W5:Y:S01]  /*1bc0*/  @!P3 LDG.E.U8 R72, desc[UR12][R90.64] ;  /* 0x0000000c5a48b981 */ /* 0x000362000c1e1100 */
[----:B0-----:R-:W-:-:S03]  /*1bd0*/  IADD3 R88, P0, R85, R40, RZ ;  /* 0x0000002855587210 */ /* 0x001fc60007f1e0ff */
[----:B------:R0:W5:Y:S02]  /*1be0*/  @!P3 LDG.E.U8 R71, desc[UR12][R74.64] ;  /* 0x0000000c4a47b981 */ /* 0x000164000c1e1100 */
[----:B------:R-:W-:Y:S01]  /*1bf0*/  IMAD.X R89, R0, 0x1, R23, P0 ;  /* 0x0000000100597824 */ /* 0x000fe200000e0617 */
[----:B------:R-:W-:Y:S02]  /*1c00*/  IADD3 R92, P0, R85, R22, RZ ;  /* 0x00000016555c7210 */ /* 0x000fe40007f1e0ff */
[----:B------:R-:W-:-:S03]  /*1c10*/  PRMT R73, RZ, 0x7610, R73 ;  /* 0x00007610ff497816 */ /* 0x000fc60000000049 */
[C---:B------:R-:W-:Y:S01]  /*1c20*/  IMAD.X R93, R0.reuse, 0x1, R21, P0 ;  /* 0x00000001005d7824 */ /* 0x040fe200000e0615 */
[C---:B-1----:R-:W-:Y:S02]  /*1c30*/  IADD3 R90, P0, R85.reuse, R20, RZ ;  /* 0x00000014555a7210 */ /* 0x042fe40007f1e0ff */
[----:B0-----:R-:W-:Y:S01]  /*1c40*/  PRMT R74, RZ, 0x7610, R74 ;  /* 0x00007610ff4a7816 */ /* 0x001fe2000000004a */
[----:B------:R0:W5:Y:S02]  /*1c50*/  @!P3 LDG.E.U8 R73, desc[UR12][R76.64] ;  /* 0x0000000c4c49b981 */ /* 0x000164000c1e1100 */
[----:B------:R-:W-:Y:S01]  /*1c60*/  IMAD.X R91, R0, 0x1, R19, P0 ;  /* 0x00000001005b7824 */ /* 0x000fe200000e0613 */
[----:B------:R-:W-:Y:S02]  /*1c70*/  IADD3 RZ, P0, R85, R50, RZ ;  /* 0x0000003255ff7210 */ /* 0x000fe40007f1e0ff */
[----:B------:R1:W5:Y:S01]  /*1c80*/  @!P3 LDG.E.U8 R74, desc[UR12][R88.64] ;  /* 0x0000000c584ab981 */ /* 0x000362000c1e1100 */
[----:B------:R-:W-:-:S02]  /*1c90*/  PRMT R75, RZ, 0x7610, R75 ;  /* 0x00007610ff4b7816 */ /* 0x000fc4000000004b */
[----:B0-----:R-:W-:Y:S02]  /*1ca0*/  PRMT R76, RZ, 0x7610, R76 ;  /* 0x00007610ff4c7816 */ /* 0x001fe4000000004c */
[----:B------:R-:W-:Y:S02]  /*1cb0*/  PRMT R77, RZ, 0x7610, R77 ;  /* 0x00007610ff4d7816 */ /* 0x000fe4000000004d */
[----:B------:R-:W5:Y:S01]  /*1cc0*/  @!P3 LDG.E.U8 R75, desc[UR12][R92.64] ;  /* 0x0000000c5c4bb981 */ /* 0x000f62000c1e1100 */
[----:B-1----:R-:W-:Y:S02]  /*1cd0*/  IMAD.IADD R88, R85, 0x1, R50 ;  /* 0x0000000155587824 */ /* 0x002fe400078e0232 */
[----:B------:R-:W-:Y:S01]  /*1ce0*/  IMAD.X R89, R0, 0x1, R49, P0 ;  /* 0x0000000100597824 */ /* 0x000fe200000e0631 */
[----:B------:R-:W5:Y:S04]  /*1cf0*/  @!P3 LDG.E.U8 R76, desc[UR12][R90.64] ;  /* 0x0000000c5a4cb981 */ /* 0x000f68000c1e1100 */
[----:B------:R-:W5:Y:S01]  /*1d00*/  @!P3 LDG.E.U8 R77, desc[UR12][R88.64] ;  /* 0x0000000c584db981 */ /* 0x000f62000c1e1100 */
[----:B------:R-:W-:Y:S01]  /*1d10*/  UMOV UR5, 0xc0000010 ;  /* 0xc000001000057882 */ /* 0x000fe20000000000 */
[----:B------:R-:W-:-:S02]  /*1d20*/  UMOV UR7, 0xc0000010 ;  /* 0xc000001000077882 */ /* 0x000fc40000000000 */
[----:B--2---:R0:W-:Y:S04]  /*1d30*/  STS.U8 [R79+UR8], R54 ;  /* 0x000000364f007988 */ /* 0x0041e80008000008 */
[----:B---3--:R0:W-:Y:S04]  /*1d40*/  STS.U8 [R79+UR8+0x2], R55 ;  /* 0x000002374f007988 */ /* 0x0081e80008000008 */
[----:B----4-:R0:W-:Y:S04]  /*1d50*/  STS.U8 [R79+UR8+0x4], R56 ;  /* 0x000004384f007988 */ /* 0x0101e80008000008 */
[----:B-----5:R0:W-:Y:S04]  /*1d60*/  STS.U8 [R79+UR8+0x6], R57 ;  /* 0x000006394f007988 */ /* 0x0201e80008000008 */
[----:B------:R0:W-:Y:S04]  /*1d70*/  STS.U8 [R79+UR8+0x8], R58 ;  /* 0x0000083a4f007988 */ /* 0x0001e80008000008 */
[----:B------:R0:W-:Y:S04]  /*1d80*/  STS.U8 [R79+UR8+0xa], R59 ;  /* 0x00000a3b4f007988 */ /* 0x0001e80008000008 */
[----:B------:R0:W-:Y:S04]  /*1d90*/  STS.U8 [R79+UR8+0xc], R60 ;  /* 0x00000c3c4f007988 */ /* 0x0001e80008000008 */
[----:B------:R0:W-:Y:S04]  /*1da0*/  STS.U8 [R79+UR8+0xe], R61 ;  /* 0x00000e3d4f007988 */ /* 0x0001e80008000008 */
[----:B------:R0:W-:Y:S04]  /*1db0*/  STS.U8 [R78+UR8], R62 ;  /* 0x0000003e4e007988 */ /* 0x0001e80008000008 */
[----:B------:R0:W-:Y:S04]  /*1dc0*/  STS.U8 [R78+UR8+0x2], R63 ;  /* 0x0000023f4e007988 */ /* 0x0001e80008000008 */
        /* <DEDUP_REMOVED lines=13> */
[----:B------:R0:W-:Y:S01]  /*1ea0*/  STS.U8 [R16+UR8+0xb80], R77 ;  /* 0x000b804d10007988 */ /* 0x0001e20008000008 */
[----:B------:R1:W-:Y:S06]  /*1eb0*/  MEMBAR.ALL.CTA ;  /* 0x0000000000007992 */ /* 0x0003ec0000008000 */
[----:B-1----:R-:W1:Y:S02]  /*1ec0*/  FENCE.VIEW.ASYNC.S ;  /* 0x00000000000073c6 */ /* 0x002e640000000000 */
[----:B-1----:R-:W-:Y:S06]  /*1ed0*/  BAR.SYNC.DEFER_BLOCKING 0x0 ;  /* 0x0000000000007b1d */ /* 0x002fec0000010000 */
[----:B------:R-:W-:-:S06]  /*1ee0*/  WARPGROUP.ARRIVE ;  /* 0x00000000000079c5 */ /* 0x000fcc0000000000 */
[----:B------:R-:W-:Y:S01]  /*1ef0*/  QGMMA.64x32x32.F32.E5M2.E5M2 R24, gdesc[UR4], R24, gsb0 ;  /* 0x00600000041879f3 */ /* 0x000fe20008003818 */
[----:B------:R-:W-:Y:S01]  /*1f00*/  USHF.R.S32.HI UR5, URZ, 0x1f, UR11 ;  /* 0x0000001f3f057899 */ /* 0x000fe2000801140b */
[----:B------:R-:W-:Y:S01]  /*1f10*/  VIADD R83, R83, 0xffffffff ;  /* 0xffffffff53537836 */ /* 0x000fe20000000000 */
[----:B------:R-:W-:-:S04]  /*1f20*/  IADD3 R46, P0, R46, UR11, RZ ;  /* 0x0000000b2e2e7c10 */ /* 0x000fc8000ff1e0ff */
[----:B------:R-:W-:Y:S02]  /*1f30*/  IADD3.X R45, R45, UR5, RZ, P0, !PT ;  /* 0x000000052d2d7c10 */ /* 0x000fe400087fe4ff */
[----:B------:R-:W-:Y:S02]  /*1f40*/  ISETP.NE.U32.AND P0, PT, R83, RZ, PT ;  /* 0x000000ff5300720c */ /* 0x000fe40003f05070 */
[----:B------:R-:W-:Y:S02]  /*1f50*/  IADD3 R50, P5, R50, UR11, RZ ;  /* 0x0000000b32327c10 */ /* 0x000fe4000ffbe0ff */
[----:B------:R-:W-:Y:S02]  /*1f60*/  IADD3 R48, P6, R48, UR11, RZ ;  /* 0x0000000b30307c10 */ /* 0x000fe4000ffde0ff */
[----:B------:R-:W-:Y:S02]  /*1f70*/  IADD3.X R49, R49, UR5, RZ, P5, !PT ;  /* 0x0000000531317c10 */ /* 0x000fe4000affe4ff */
[----:B------:R-:W-:-:S02]  /*1f80*/  IADD3 R44, P1, R44, UR11, RZ ;  /* 0x0000000b2c2c7c10 */ /* 0x000fc4000ff3e0ff */
[----:B------:R-:W-:Y:S02]  /*1f90*/  IADD3 R42, P2, R42, UR11, RZ ;  /* 0x0000000b2a2a7c10 */ /* 0x000fe4000ff5e0ff */
[----:B------:R-:W-:Y:S02]  /*1fa0*/  IADD3 R40, P3, R40, UR11, RZ ;  /* 0x0000000b28287c10 */ /* 0x000fe4000ff7e0ff */
[----:B------:R-:W-:Y:S02]  /*1fb0*/  IADD3 R22, P4, R22, UR11, RZ ;  /* 0x0000000b16167c10 */ /* 0x000fe4000ff9e0ff */
[----:B------:R-:W-:Y:S02]  /*1fc0*/  IADD3 R20, P5, R20, UR11, RZ ;  /* 0x0000000b14147c10 */ /* 0x000fe4000ffbe0ff */
[----:B------:R-:W-:Y:S01]  /*1fd0*/  IADD3.X R47, R47, UR5, RZ, P6, !PT ;  /* 0x000000052f2f7c10 */ /* 0x000fe2000b7fe4ff */
[----:B------:R-:W-:Y:S01]  /*1fe0*/  UIADD3 UR10, UR10, -0x20, URZ ;  /* 0xffffffe00a0a7890 */ /* 0x000fe2000fffe03f */
[----:B------:R-:W-:-:S02]  /*1ff0*/  IADD3 R18, P6, R2, R18, RZ ;  /* 0x0000001202127210 */ /* 0x000fc40007fde0ff */
[----:B------:R-:W-:Y:S02]  /*2000*/  IADD3.X R43, R43, UR5, RZ, P1, !PT ;  /* 0x000000052b2b7c10 */ /* 0x000fe40008ffe4ff */
[----:B------:R-:W-:Y:S02]  /*2010*/  IADD3.X R41, R41, UR5, RZ, P2, !PT ;  /* 0x0000000529297c10 */ /* 0x000fe400097fe4ff */
[----:B------:R-:W-:Y:S02]  /*2020*/  IADD3.X R23, R23, UR5, RZ, P3, !PT ;  /* 0x0000000517177c10 */ /* 0x000fe40009ffe4ff */
[----:B------:R-:W-:Y:S02]  /*2030*/  IADD3.X R21, R21, UR5, RZ, P4, !PT ;  /* 0x0000000515157c10 */ /* 0x000fe4000a7fe4ff */
[----:B------:R-:W-:Y:S02]  /*2040*/  IADD3.X R19, R19, UR5, RZ, P5, !PT ;  /* 0x0000000513137c10 */ /* 0x000fe4000affe4ff */
[----:B------:R-:W-:Y:S01]  /*2050*/  LEA.HI.X.SX32 R17, R2, R17, 0x1, P6 ;  /* 0x0000001102117211 */ /* 0x000fe200030f0eff */
[----:B------:R-:W-:-:S02]  /*2060*/  WARPGROUP.DEPBAR.LE gsb0, 0x0 ;  /* 0x00008000000079c5 */ /* 0x000fc40000010000 */
[----:B0-----:R-:W-:Y:S05]  /*2070*/  @P0 BRA `(.L_x_1) ;  /* 0xfffffff4000c0947 */ /* 0x001fea000383ffff */
.L_x_0:
[----:B------:R-:W-:Y:S01]  /*2080*/  IMAD.SHL.U32 R0, R53, 0x10, RZ ;  /* 0x0000001035007824 */ /* 0x000fe200078e00ff */
[----:B------:R-:W-:Y:S01]  /*2090*/  F2FP.SATFINITE.E5M2.F32.PACK_AB_MERGE_C R24, R25, R24, RZ ;  /* 0x000000181918723e */ /* 0x000fe200048060ff */
[----:B------:R-:W-:Y:S01]  /*20a0*/  IMAD.SHL.U32 R2, R53, 0x80, RZ ;  /* 0x0000008035027824 */ /* 0x000fe200078e00ff */
[----:B------:R-:W-:Y:S01]  /*20b0*/  F2FP.SATFINITE.E5M2.F32.PACK_AB_MERGE_C R28, R29, R28, RZ ;  /* 0x0000001c1d1c723e */ /* 0x000fe200048060ff */
[----:B------:R-:W-:Y:S01]  /*20c0*/  IMAD.SHL.U32 R53, R53, 0x8, RZ ;  /* 0x0000000835357824 */ /* 0x000fe200078e00ff */
[----:B------:R-:W-:Y:S01]  /*20d0*/  F2FP.SATFINITE.E5M2.F32.PACK_AB_MERGE_C R32, R33, R32, RZ ;  /* 0x000000202120723e */ /* 0x000fe200048060ff */
[----:B------:R-:W-:Y:S01]  /*20e0*/  BAR.SYNC.DEFER_BLOCKING 0x0 ;  /* 0x0000000000007b1d */ /* 0x000fe20000010000 */
[----:B------:R-:W-:Y:S01]  /*20f0*/  F2FP.SATFINITE.E5M2.F32.PACK_AB_MERGE_C R26, R27, R26, RZ ;  /* 0x0000001a1b1a723e */ /* 0x000fe200048060ff */
[----:B------:R-:W-:Y:S01]  /*2100*/  USHF.L.U32 UR9, UR9, 0x5, URZ ;  /* 0x0000000509097899 */ /* 0x000fe2000800063f */
[----:B------:R-:W-:Y:S02]  /*2110*/  F2FP.SATFINITE.E5M2.F32.PACK_AB_MERGE_C R30, R31, R30, RZ ;  /* 0x0000001e1f1e723e */ /* 0x000fe400048060ff */
[----:B------:R-:W-:Y:S01]  /*2120*/  F2FP.SATFINITE.E5M2.F32.PACK_AB_MERGE_C R34, R35, R34, RZ ;  /* 0x000000222322723e */ /* 0x000fe200048060ff */
[----:B------:R-:W-:Y:S01]  /*2130*/  ULOP3.LUT UR9, UR9, 0x20, URZ, 0xc0, !UPT ;  /* 0x0000002009097892 */ /* 0x000fe2000f8ec03f */
[----:B------:R-:W-:Y:S01]  /*2140*/  LOP3.LUT R0, R0, 0x70, RZ, 0xc0, !PT ;  /* 0x0000007000007812 */ /* 0x000fe200078ec0ff */
[----:B------:R-:W-:Y:S01]  /*2150*/  ULDC UR4, c[0x0][0x244] ;  /* 0x0000910000047ab9 */ /* 0x000fe20000000800 */
[----:B------:R-:W-:Y:S01]  /*2160*/  LOP3.LUT R3, R2, 0x400, RZ, 0xc0, !PT ;  /* 0x0000040002037812 */ /* 0x000fe200078ec0ff */
[----:B------:R-:W-:Y:S01]  /*2170*/  ULDC.64 UR6, c[0x0][0x228] ;  /* 0x00008a0000067ab9 */ /* 0x000fe20000000a00 */
[----:B------:R-:W-:-:S02]  /*2180*/  LOP3.LUT R24, R24, 0xffff, RZ, 0xc0, !PT ;  /* 0x0000ffff18187812 */ /* 0x000fc400078ec0ff */
[----:B------:R-:W-:Y:S02]  /*2190*/  LOP3.LUT R32, R32, 0xffff, RZ, 0xc0, !PT ;  /* 0x0000ffff20207812 */ /* 0x000fe400078ec0ff */
[----:B------:R-:W-:Y:S02]  /*21a0*/  LOP3.LUT R11, R28, 0xffff, RZ, 0xc0, !PT ;  /* 0x0000ffff1c0b7812 */ /* 0x000fe400078ec0ff */
[----:B------:R-:W-:Y:S02]  /*21b0*/  LOP3.LUT R26, R26, 0xffff, RZ, 0xc0, !PT ;  /* 0x0000ffff1a1a7812 */ /* 0x000fe400078ec0ff */
[----:B------:R-:W-:Y:S02]  /*21c0*/  LOP3.LUT R34, R34, 0xffff, RZ, 0xc0, !PT ;  /* 0x0000ffff22227812 */ /* 0x000fe400078ec0ff */
[----:B------:R-:W-:Y:S02]  /*21d0*/  LOP3.LUT R13, R30, 0xffff, RZ, 0xc0, !PT ;  /* 0x0000ffff1e0d7812 */ /* 0x000fe400078ec0ff */
[----:B------:R-:W-:-:S02]  /*21e0*/  IADD3 R0, R3, UR8, R0 ;  /* 0x0000000803007c10 */ /* 0x000fc4000fffe000 */
[----:B------:R-:W-:Y:S02]  /*21f0*/  LOP3.LUT R53, R53, 0x380, RZ, 0xc0, !PT ;  /* 0x0000038035357812 */ /* 0x000fe400078ec0ff */
[----:B------:R-:W-:Y:S02]  /*2200*/  PRMT R3, R32, 0x3340, R1 ;  /* 0x0000334020037816 */ /* 0x000fe40000000001 */
[----:B------:R-:W-:Y:S01]  /*2210*/  PRMT R2, R24, 0x3340, R11 ;  /* 0x0000334018027816 */ /* 0x000fe2000000000b */
[----:B------:R-:W-:Y:S01]  /*2220*/  IMAD.IADD R53, R53, 0x1, R0 ;  /* 0x0000000135357824 */ /* 0x000fe200078e0200 */
[----:B------:R-:W-:Y:S02]  /*2230*/  PRMT R5, R34, 0x3340, R1 ;  /* 0x0000334022057816 */ /* 0x000fe40000000001 */
[----:B------:R-:W-:Y:S02]  /*2240*/  PRMT R4, R26, 0x3340, R13 ;  /* 0x000033401a047816 */ /* 0x000fe4000000000d */
[----:B------:R-:W-:-:S02]  /*2250*/  PRMT R7, R2, 0x5410, R3 ;  /* 0x0000541002077816 */ /* 0x000fc40000000003 */
[----:B------:R-:W-:Y:S02]  /*2260*/  PRMT R9, R4, 0x5410, R5 ;  /* 0x0000541004097816 */ /* 0x000fe40000000005 */
[----:B------:R-:W-:Y:S02]  /*2270*/  SHF.R.U32.HI R0, RZ, 0x8, R24 ;  /* 0x00000008ff007819 */ /* 0x000fe40000011618 */
[----:B------:R-:W-:Y:S02]  /*2280*/  SHF.R.U32.HI R3, RZ, 0x8, R11 ;  /* 0x00000008ff037819 */ /* 0x000fe4000001160b */
[----:B------:R-:W-:Y:S02]  /*2290*/  SHF.R.U32.HI R5, RZ, 0x8, R32 ;  /* 0x00000008ff057819 */ /* 0x000fe40000011620 */
[----:B------:R-:W-:Y:S02]  /*22a0*/  SHF.R.U32.HI R2, RZ, 0x8, R26 ;  /* 0x00000008ff027819 */ /* 0x000fe4000001161a */
[----:B------:R-:W-:-:S02]  /*22b0*/  SHF.R.U32.HI R4, RZ, 0x8, R13 ;  /* 0x00000008ff047819 */ /* 0x000fc4000001160d */
[----:B------:R-:W-:Y:S02]  /*22c0*/  SHF.R.U32.HI R6, RZ, 0x8, R34 ;  /* 0x00000008ff067819 */ /* 0x000fe40000011622 */
[----:B------:R-:W-:Y:S02]  /*22d0*/  LOP3.LUT R3, R3, 0xffff, RZ, 0xc0, !PT ;  /* 0x0000ffff03037812 */ /* 0x000fe400078ec0ff */
[----:B------:R-:W-:Y:S02]  /*22e0*/  LOP3.LUT R0, R0, 0xffff, RZ, 0xc0, !PT ;  /* 0x0000ffff00007812 */ /* 0x000fe400078ec0ff */
[----:B------:R-:W-:Y:S02]  /*22f0*/  LOP3.LUT R5, R5, 0xffff, RZ, 0xc0, !PT ;  /* 0x0000ffff05057812 */ /* 0x000fe400078ec0ff */
[----:B------:R-:W-:Y:S02]  /*2300*/  LOP3.LUT R4, R4, 0xffff, RZ, 0xc0, !PT ;  /* 0x0000ffff04047812 */ /* 0x000fe400078ec0ff */
[----:B------:R-:W-:-:S02]  /*2310*/  LOP3.LUT R11, R2, 0xffff, RZ, 0xc0, !PT ;  /* 0x0000ffff020b7812 */ /* 0x000fc400078ec0ff */
[----:B------:R-:W-:Y:S02]  /*2320*/  LOP3.LUT R6, R6, 0xffff, RZ, 0xc0, !PT ;  /* 0x0000ffff06067812 */ /* 0x000fe400078ec0ff */
[----:B------:R-:W-:Y:S02]  /*2330*/  PRMT R0, R0, 0x3340, R3 ;  /* 0x0000334000007816 */ /* 0x000fe40000000003 */
[----:B------:R-:W-:Y:S02]  /*2340*/  F2FP.SATFINITE.E5M2.F32.PACK_AB_MERGE_C R36, R37, R36, RZ ;  /* 0x000000242524723e */ /* 0x000fe400048060ff */
[----:B------:R-:W-:Y:S02]  /*2350*/  F2FP.SATFINITE.E5M2.F32.PACK_AB_MERGE_C R38, R39, R38, RZ ;  /* 0x000000262726723e */ /* 0x000fe400048060ff */
[----:B------:R-:W-:Y:S02]  /*2360*/  PRMT R5, R5, 0x3340, R8 ;  /* 0x0000334005057816 */ /* 0x000fe40000000008 */
[----:B------:R-:W-:Y:S01]  /*2370*/  PRMT R4, R11, 0x3340, R4 ;  /* 0x000033400b047816 */ /* 0x000fe20000000004 */
[----:B------:R-:W0:Y:S01]  /*2380*/  LDC R8, c[0x0][0x248] ;  /* 0x00009200ff087b82 */ /* 0x000e220000000800 */
[----:B------:R-:W-:-:S02]  /*2390*/  PRMT R3, R6, 0x3340, R1 ;  /* 0x0000334006037816 */ /* 0x000fc40000000001 */
[----:B------:R-:W-:Y:S02]  /*23a0*/  LOP3.LUT R36, R36, 0xffff, RZ, 0xc0, !PT ;  /* 0x0000ffff24247812 */ /* 0x000fe400078ec0ff */
[----:B------:R-:W-:Y:S01]  /*23b0*/  PRMT R5, R0, 0x5410, R5 ;  /* 0x0000541000057816 */ /* 0x000fe20000000005 */
[----:B------:R-:W-:Y:S01]  /*23c0*/  IMAD R0, R52, UR4, RZ ;  /* 0x0000000434007c24 */ /* 0x000fe2000f8e02ff */
[----:B------:R-:W-:Y:S01]  /*23d0*/  LOP3.LUT R38, R38, 0xffff, RZ, 0xc0, !PT ;  /* 0x0000ffff26267812 */ /* 0x000fe200078ec0ff */
[----:B------:R-:W-:Y:S01]  /*23e0*/  ULDC.64 UR4, c[0x0][0x220] ;  /* 0x0000880000047ab9 */ /* 0x000fe20000000a00 */
[----:B------:R-:W-:Y:S02]  /*23f0*/  PRMT R3, R4, 0x5410, R3 ;  /* 0x0000541004037816 */ /* 0x000fe40000000003 */
[--C-:B------:R-:W-:Y:S02]  /*2400*/  PRMT R12, R7, 0x4210, R36.reuse ;  /* 0x00004210070c7816 */ /* 0x100fe40000000024 */
[----:B------:R-:W-:-:S02]  /*2410*/  PRMT R13, R5, 0x5210, R36 ;  /* 0x00005210050d7816 */ /* 0x000fc40000000024 */
[--C-:B------:R-:W-:Y:S02]  /*2420*/  PRMT R14, R9, 0x4210, R38.reuse ;  /* 0x00004210090e7816 */ /* 0x100fe40000000026 */
[----:B------:R-:W-:Y:S02]  /*2430*/  PRMT R15, R3, 0x5210, R38 ;  /* 0x00005210030f7816 */ /* 0x000fe40000000026 */
[----:B------:R-:W-:Y:S02]  /*2440*/  LEA R4, R87, UR8, 0x4 ;  /* 0x0000000857047c11 */ /* 0x000fe4000f8e20ff */
[----:B------:R-:W-:Y:S01]  /*2450*/  LOP3.LUT R51, R51, UR9, R84, 0xfe, !PT ;  /* 0x0000000933337c12 */ /* 0x000fe2000f8efe54 */
[----:B------:R1:W-:Y:S01]  /*2460*/  STSM.16.M88.4 [R53], R12 ;  /* 0x0000000c35007844 */ /* 0x0003e20000000200 */
[----:B------:R-:W-:Y:S01]  /*2470*/  BAR.SYNC.DEFER_BLOCKING 0x0 ;  /* 0x0000000000007b1d */ /* 0x000fe20000010000 */
[----:B------:R-:W-:Y:S02]  /*2480*/  ISETP.GE.AND P0, PT, R52, UR6, PT ;  /* 0x0000000634007c0c */ /* 0x000fe4000bf06270 */
[----:B0-----:R-:W-:Y:S01]  /*2490*/  IMAD R3, R51, R8, RZ ;  /* 0x0000000833037224 */ /* 0x001fe200078e02ff */
[----:B------:R-:W-:-:S02]  /*24a0*/  IADD3 R2, P1, R0, UR4, RZ ;  /* 0x0000000400027c10 */ /* 0x000fc4000ff3e0ff */
[C---:B------:R-:W-:Y:S02]  /*24b0*/  LOP3.LUT R10, R51.reuse, 0x2, RZ, 0xfc, !PT ;  /* 0x00000002330a7812 */ /* 0x040fe400078efcff */
[----:B------:R-:W-:Y:S02]  /*24c0*/  LOP3.LUT R9, R51, 0x4, RZ, 0xfc, !PT ;  /* 0x0000000433097812 */ /* 0x000fe400078efcff */
[----:B------:R-:W-:Y:S02]  /*24d0*/  ISETP.LT.AND P4, PT, R10, UR7, !P0 ;  /* 0x000000070a007c0c */ /* 0x000fe4000c781270 */
[----:B------:R-:W-:Y:S02]  /*24e0*/  LEA.HI.X.SX32 R0, R0, UR5, 0x1, P1 ;  /* 0x0000000500007c11 */ /* 0x000fe400088f0eff */
[----:B------:R-:W-:Y:S01]  /*24f0*/  ISETP.LT.AND P3, PT, R9, UR7, !P0 ;  /* 0x0000000709007c0c */ /* 0x000fe2000c761270 */
[----:B------:R-:W-:Y:S01]  /*2500*/  IMAD R9, R8, 0x2, R3 ;  /* 0x0000000208097824 */ /* 0x000fe200078e0203 */
[----:B------:R-:W-:-:S02]  /*2510*/  IADD3 R10, P1, R3, R2, RZ ;  /* 0x00000002030a7210 */ /* 0x000fc40007f3e0ff */
[C---:B-1----:R-:W-:Y:S01]  /*2520*/  LOP3.LUT R12, R51.reuse, 0x8, RZ, 0xfc, !PT ;  /* 0x00000008330c7812 */ /* 0x042fe200078efcff */
[----:B------:R-:W-:Y:S01]  /*2530*/  IMAD R15, R8, 0x2, R9 ;  /* 0x00000002080f7824 */ /* 0x000fe200078e0209 */
[----:B------:R-:W-:Y:S02]  /*2540*/  ISETP.LT.AND P5, PT, R51, UR7, !P0 ;  /* 0x0000000733007c0c */ /* 0x000fe4000c7a1270 */
[----:B------:R-:W-:Y:S02]  /*2550*/  LEA.HI.X.SX32 R11, R3, R0, 0x1, P1 ;  /* 0x00000000030b7211 */ /* 0x000fe400008f0eff */
[----:B------:R-:W-:Y:S01]  /*2560*/  LOP3.LUT R13, R51, 0x6, RZ, 0xfc, !PT ;  /* 0x00000006330d7812 */ /* 0x000fe200078efcff */
[----:B------:R-:W0:Y:S01]  /*2570*/  LDS.128 R4, [R4] ;  /* 0x0000000004047984 */ /* 0x000e220000000c00 */
[----:B------:R-:W-:Y:S02]  /*2580*/  ISETP.LT.AND P1, PT, R12, UR7, !P0 ;  /* 0x000000070c007c0c */ /* 0x000fe4000c721270 */
[----:B------:R-:W-:-:S02]  /*2590*/  IADD3 R12, P6, R9, R2, RZ ;  /* 0x00000002090c7210 */ /* 0x000fc40007fde0ff */
[----:B------:R-:W-:Y:S02]  /*25a0*/  ISETP.LT.AND P2, PT, R13, UR7, !P0 ;  /* 0x000000070d007c0c */ /* 0x000fe4000c741270 */
[----:B------:R-:W-:Y:S01]  /*25b0*/  LEA.HI.X.SX32 R13, R9, R0, 0x1, P6 ;  /* 0x00000000090d7211 */ /* 0x000fe200030f0eff */
[----:B------:R-:W-:Y:S01]  /*25c0*/  IMAD R9, R8, 0x2, R15 ;  /* 0x0000000208097824 */ /* 0x000fe200078e020f */
[----:B------:R-:W-:Y:S02]  /*25d0*/  IADD3 R14, P6, R15, R2, RZ ;  /* 0x000000020f0e7210 */ /* 0x000fe40007fde0ff */
[----:B------:R-:W-:Y:S02]  /*25e0*/  LOP3.LUT R3, R51, 0xa, RZ, 0xfc, !PT ;  /* 0x0000000a33037812 */ /* 0x000fe400078efcff */
[----:B------:R-:W-:Y:S02]  /*25f0*/  LEA.HI.X.SX32 R15, R15, R0, 0x1, P6 ;  /* 0x000000000f0f7211 */ /* 0x000fe400030f0eff */
[----:B0-----:R-:W-:-:S02]  /*2600*/  PRMT R17, R4, 0x7770, RZ ;  /* 0x0000777004117816 */ /* 0x001fc400000000ff */
[----:B------:R-:W-:Y:S02]  /*2610*/  PRMT R19, R5, 0x7770, RZ ;  /* 0x0000777005137816 */ /* 0x000fe400000000ff */
[----:B------:R-:W-:Y:S01]  /*2620*/  PRMT R21, R6, 0x7770, RZ ;  /* 0x0000777006157816 */ /* 0x000fe200000000ff */
[----:B------:R0:W-:Y:S01]  /*2630*/  @P5 STG.E.U8 desc[UR12][R10.64], R17 ;  /* 0x000000110a005986 */ /* 0x0001e2000c10110c */
[----:B------:R-:W-:Y:S02]  /*2640*/  PRMT R23, R7, 0x7770, RZ ;  /* 0x0000777007177816 */ /* 0x000fe400000000ff */
[----:B------:R-:W-:Y:S01]  /*2650*/  ISETP.LT.AND P5, PT, R3, UR7, !P0 ;  /* 0x0000000703007c0c */ /* 0x000fe2000c7a1270 */
[----:B------:R1:W-:Y:S01]  /*2660*/  @P4 STG.E.U8 desc[UR12][R12.64], R19 ;  /* 0x000000130c004986 */ /* 0x0003e2000c10110c */
[----:B------:R-:W-:Y:S02]  /*2670*/  LOP3.LUT R3, R51, 0xc, RZ, 0xfc, !PT ;  /* 0x0000000c33037812 */ /* 0x000fe400078efcff */
[----:B------:R-:W-:Y:S01]  /*2680*/  PRMT R25, R5, 0x7772, RZ ;  /* 0x0000777205197816 */ /* 0x000fe200000000ff */
[----:B------:R2:W-:Y:S01]  /*2690*/  @P3 STG.E.U8 desc[UR12][R14.64], R21 ;  /* 0x000000150e003986 */ /* 0x0005e2000c10110c */
[----:B------:R-:W-:-:S02]  /*26a0*/  ISETP.LT.AND P4, PT, R3, UR7, !P0 ;  /* 0x0000000703007c0c */ /* 0x000fc4000c781270 */
[----:B------:R-:W-:Y:S01]  /*26b0*/  LOP3.LUT R3, R51, 0xe, RZ, 0xfc, !PT ;  /* 0x0000000e33037812 */ /* 0x000fe200078efcff */
[C---:B0-----:R-:W-:Y:S01]  /*26c0*/  IMAD R17, R8.reuse, 0x2, R9 ;  /* 0x0000000208117824 */ /* 0x041fe200078e0209 */
[----:B------:R-:W-:Y:S02]  /*26d0*/  IADD3 R10, P6, R9, R2, RZ ;  /* 0x00000002090a7210 */ /* 0x000fe40007fde0ff */
[----:B------:R-:W-:Y:S02]  /*26e0*/  ISETP.LT.AND P3, PT, R3, UR7, !P0 ;  /* 0x0000000703007c0c */ /* 0x000fe4000c761270 */
[----:B------:R-:W-:Y:S01]  /*26f0*/  LEA.HI.X.SX32 R11, R9, R0, 0x1, P6 ;  /* 0x00000000090b7211 */ /* 0x000fe200030f0eff */
[----:B------:R-:W-:Y:S01]  /*2700*/  IMAD R9, R8, 0x2, R17 ;  /* 0x0000000208097824 */ /* 0x000fe200078e0211 */
[C---:B-1----:R-:W-:Y:S02]  /*2710*/  IADD3 R12, P6, R17.reuse, R2, RZ ;  /* 0x00000002110c7210 */ /* 0x042fe40007fde0ff */
[----:B------:R-:W-:Y:S01]  /*2720*/  PRMT R19, R4, 0x7771, RZ ;  /* 0x0000777104137816 */ /* 0x000fe200000000ff */
[----:B------:R0:W-:Y:S01]  /*2730*/  @P2 STG.E.U8 desc[UR12][R10.64], R23 ;  /* 0x000000170a002986 */ /* 0x0001e2000c10110c */
[----:B------:R-:W-:-:S02]  /*2740*/  LEA.HI.X.SX32 R13, R17, R0, 0x1, P6 ;  /* 0x00000000110d7211 */ /* 0x000fc400030f0eff */
[----:B------:R-:W-:Y:S02]  /*2750*/  IADD3 R16, P6, R9, R2, RZ ;  /* 0x0000000209107210 */ /* 0x000fe40007fde0ff */
[----:B--2---:R-:W-:Y:S01]  /*2760*/  PRMT R21, R5, 0x7771, RZ ;  /* 0x0000777105157816 */ /* 0x004fe200000000ff */
[----:B------:R1:W-:Y:S01]  /*2770*/  @P1 STG.E.U8 desc[UR12][R12.64], R19 ;  /* 0x000000130c001986 */ /* 0x0003e2000c10110c */
[----:B------:R-:W-:Y:S01]  /*2780*/  LEA.HI.X.SX32 R17, R9, R0, 0x1, P6 ;  /* 0x0000000009117211 */ /* 0x000fe200030f0eff */
[----:B------:R-:W-:Y:S01]  /*2790*/  IMAD R9, R8, 0x2, R9 ;  /* 0x0000000208097824 */ /* 0x000fe200078e0209 */
[----:B------:R-:W-:-:S03]  /*27a0*/  LOP3.LUT R3, R51, 0x10, RZ, 0xfc, !PT ;  /* 0x0000001033037812 */ /* 0x000fc600078efcff */
[C---:B------:R-:W-:Y:S01]  /*27b0*/  IMAD R15, R8.reuse, 0x2, R9 ;  /* 0x00000002080f7824 */ /* 0x040fe200078e0209 */
[----:B0-----:R-:W-:Y:S01]  /*27c0*/  IADD3 R10, P6, R9, R2, RZ ;  /* 0x00000002090a7210 */ /* 0x001fe20007fde0ff */
[----:B------:R0:W-:Y:S01]  /*27d0*/  @P5 STG.E.U8 desc[UR12][R16.64], R21 ;  /* 0x0000001510005986 */ /* 0x0001e2000c10110c */
[----:B------:R-:W-:Y:S02]  /*27e0*/  ISETP.LT.AND P2, PT, R3, UR7, !P0 ;  /* 0x0000000703007c0c */ /* 0x000fe4000c741270 */
[----:B------:R-:W-:Y:S01]  /*27f0*/  LEA.HI.X.SX32 R11, R9, R0, 0x1, P6 ;  /* 0x00000000090b7211 */ /* 0x000fe200030f0eff */
[----:B------:R-:W-:Y:S01]  /*2800*/  IMAD R9, R8, 0x2, R15 ;  /* 0x0000000208097824 */ /* 0x000fe200078e020f */
[----:B-1----:R-:W-:Y:S02]  /*2810*/  IADD3 R12, P6, R15, R2, RZ ;  /* 0x000000020f0c7210 */ /* 0x002fe40007fde0ff */
[----:B------:R-:W-:Y:S02]  /*2820*/  LOP3.LUT R3, R51, 0x12, RZ, 0xfc, !PT ;  /* 0x0000001233037812 */ /* 0x000fe400078efcff */
[----:B------:R-:W-:-:S02]  /*2830*/  LEA.HI.X.SX32 R13, R15, R0, 0x1, P6 ;  /* 0x000000000f0d7211 */ /* 0x000fc400030f0eff */
[----:B------:R-:W-:Y:S01]  /*2840*/  IADD3 R14, P6, R9, R2, RZ ;  /* 0x00000002090e7210 */ /* 0x000fe20007fde0ff */
[----:B0-----:R-:W-:Y:S01]  /*2850*/  IMAD R17, R8, 0x2, R9 ;  /* 0x0000000208117824 */ /* 0x001fe200078e0209 */
[----:B------:R-:W-:Y:S02]  /*2860*/  PRMT R23, R6, 0x7771, RZ ;  /* 0x0000777106177816 */ /* 0x000fe400000000ff */
[----:B------:R-:W-:Y:S02]  /*2870*/  PRMT R19, R7, 0x7771, RZ ;  /* 0x0000777107137816 */ /* 0x000fe400000000ff */
[----:B------:R-:W-:Y:S01]  /*2880*/  LEA.HI.X.SX32 R15, R9, R0, 0x1, P6 ;  /* 0x00000000090f7211 */ /* 0x000fe200030f0eff */
[----:B------:R-:W-:Y:S01]  /*2890*/  IMAD R9, R8, 0x2, R17 ;  /* 0x0000000208097824 */ /* 0x000fe200078e0211 */
[----:B------:R-:W-:Y:S01]  /*28a0*/  ISETP.LT.AND P1, PT, R3, UR7, !P0 ;  /* 0x0000000703007c0c */ /* 0x000fe2000c721270 */
[----:B------:R0:W-:Y:S01]  /*28b0*/  @P4 STG.E.U8 desc[UR12][R10.64], R23 ;  /* 0x000000170a004986 */ /* 0x0001e2000c10110c */
[----:B------:R-:W-:-:S02]  /*28c0*/  LOP3.LUT R3, R51, 0x14, RZ, 0xfc, !PT ;  /* 0x0000001433037812 */ /* 0x000fc400078efcff */
[----:B------:R-:W-:Y:S01]  /*28d0*/  IADD3 R16, P6, R17, R2, RZ ;  /* 0x0000000211107210 */ /* 0x000fe20007fde0ff */
[----:B------:R1:W-:Y:S01]  /*28e0*/  @P3 STG.E.U8 desc[UR12][R12.64], R19 ;  /* 0x000000130c003986 */ /* 0x0003e2000c10110c */
[----:B------:R-:W-:Y:S02]  /*28f0*/  ISETP.LT.AND P5, PT, R3, UR7, !P0 ;  /* 0x0000000703007c0c */ /* 0x000fe4000c7a1270 */
[----:B------:R-:W-:Y:S02]  /*2900*/  LEA.HI.X.SX32 R17, R17, R0, 0x1, P6 ;  /* 0x0000000011117211 */ /* 0x000fe400030f0eff */
[----:B------:R-:W-:Y:S02]  /*2910*/  LOP3.LUT R3, R51, 0x16, RZ, 0xfc, !PT ;  /* 0x0000001633037812 */ /* 0x000fe400078efcff */
[----:B------:R-:W-:Y:S02]  /*2920*/  PRMT R21, R4, 0x7772, RZ ;  /* 0x0000777204157816 */ /* 0x000fe400000000ff */
[----:B0-----:R-:W-:-:S02]  /*2930*/  IADD3 R10, P6, R9, R2, RZ ;  /* 0x00000002090a7210 */ /* 0x001fc40007fde0ff */
[----:B------:R-:W-:Y:S01]  /*2940*/  ISETP.LT.AND P4, PT, R3, UR7, !P0 ;  /* 0x0000000703007c0c */ /* 0x000fe2000c781270 */
[C---:B-1----:R-:W-:Y:S01]  /*2950*/  IMAD R13, R8.reuse, 0x2, R9 ;  /* 0x00000002080d7824 */ /* 0x042fe200078e0209 */
[----:B------:R-:W-:Y:S01]  /*2960*/  LEA.HI.X.SX32 R11, R9, R0, 0x1, P6 ;  /* 0x00000000090b7211 */ /* 0x000fe200030f0eff */
[----:B------:R0:W-:Y:S01]  /*2970*/  @P2 STG.E.U8 desc[UR12][R14.64], R21 ;  /* 0x000000150e002986 */ /* 0x0001e2000c10110c */
[----:B------:R-:W-:Y:S01]  /*2980*/  LOP3.LUT R3, R51, 0x18, RZ, 0xfc, !PT ;  /* 0x0000001833037812 */ /* 0x000fe200078efcff */
[C---:B------:R-:W-:Y:S02]  /*2990*/  IMAD R19, R8.reuse, 0x2, R13 ;  /* 0x0000000208137824 */ /* 0x040fe400078e020d */
[----:B------:R1:W-:Y:S01]  /*29a0*/  @P1 STG.E.U8 desc[UR12][R16.64], R25 ;  /* 0x0000001910001986 */ /* 0x0003e2000c10110c */
[----:B------:R-:W-:Y:S01]  /*29b0*/  ISETP.LT.AND P3, PT, R3, UR7, !P0 ;  /* 0x0000000703007c0c */ /* 0x000fe2000c761270 */
[----:B------:R-:W-:Y:S01]  /*29c0*/  IMAD R9, R8, 0x2, R19 ;  /* 0x0000000208097824 */ /* 0x000fe200078e0213 */
[----:B------:R-:W-:-:S02]  /*29d0*/  IADD3 R12, P1, R13, R2, RZ ;  /* 0x000000020d0c7210 */ /* 0x000fc40007f3e0ff */
[----:B------:R-:W-:Y:S02]  /*29e0*/  LOP3.LUT R3, R51, 0x1a, RZ, 0xfc, !PT ;  /* 0x0000001a33037812 */ /* 0x000fe400078efcff */
[----:B------:R-:W-:Y:S01]  /*29f0*/  LEA.HI.X.SX32 R13, R13, R0, 0x1, P1 ;  /* 0x000000000d0d7211 */ /* 0x000fe200008f0eff */
[C---:B0-----:R-:W-:Y:S01]  /*2a00*/  IMAD R21, R8.reuse, 0x2, R9 ;  /* 0x0000000208157824 */ /* 0x041fe200078e0209 */
[----:B------:R-:W-:Y:S02]  /*2a10*/  IADD3 R14, P6, R19, R2, RZ ;  /* 0x00000002130e7210 */ /* 0x000fe40007fde0ff */
[----:B------:R-:W-:Y:S01]  /*2a20*/  ISETP.LT.AND P2, PT, R3, UR7, !P0 ;  /* 0x0000000703007c0c */ /* 0x000fe2000c741270 */
[----:B------:R-:W-:Y:S01]  /*2a30*/  IMAD R23, R8, 0x2, R21 ;  /* 0x0000000208177824 */ /* 0x000fe200078e0215 */
[----:B------:R-:W-:Y:S02]  /*2a40*/  LEA.HI.X.SX32 R15, R19, R0, 0x1, P6 ;  /* 0x00000000130f7211 */ /* 0x000fe400030f0eff */
[----:B------:R-:W-:-:S02]  /*2a50*/  IADD3 R18, P6, R9, R2, RZ ;  /* 0x0000000209127210 */ /* 0x000fc40007fde0ff */
[----:B------:R-:W-:Y:S02]  /*2a60*/  IADD3 R8, P1, R21, R2, RZ ;  /* 0x0000000215087210 */ /* 0x000fe40007f3e0ff */
[C---:B------:R-:W-:Y:S02]  /*2a70*/  LOP3.LUT R3, R51.reuse, 0x1c, RZ, 0xfc, !PT ;  /* 0x0000001c33037812 */ /* 0x040fe400078efcff */
[----:B------:R-:W-:Y:S02]  /*2a80*/  LOP3.LUT R51, R51, 0x1e, RZ, 0xfc, !PT ;  /* 0x0000001e33337812 */ /* 0x000fe400078efcff */
[-C--:B------:R-:W-:Y:S02]  /*2a90*/  LEA.HI.X.SX32 R19, R9, R0.reuse, 0x1, P6 ;  /* 0x0000000009137211 */ /* 0x080fe400030f0eff */
[----:B------:R-:W-:Y:S02]  /*2aa0*/  LEA.HI.X.SX32 R9, R21, R0, 0x1, P1 ;  /* 0x0000000015097211 */ /* 0x000fe400008f0eff */
[----:B------:R-:W-:-:S02]  /*2ab0*/  IADD3 R2, P6, R23, R2, RZ ;  /* 0x0000000217027210 */ /* 0x000fc40007fde0ff */
[----:B------:R-:W-:Y:S02]  /*2ac0*/  ISETP.LT.AND P1, PT, R3, UR7, !P0 ;  /* 0x0000000703007c0c */ /* 0x000fe4000c721270 */
[----:B------:R-:W-:Y:S02]  /*2ad0*/  ISETP.LT.AND P0, PT, R51, UR7, !P0 ;  /* 0x0000000733007c0c */ /* 0x000fe4000c701270 */
[----:B------:R-:W-:Y:S02]  /*2ae0*/  LEA.HI.X.SX32 R3, R23, R0, 0x1, P6 ;  /* 0x0000000017037211 */ /* 0x000fe400030f0eff */
[----:B-1----:R-:W-:Y:S02]  /*2af0*/  PRMT R25, R6, 0x7772, RZ ;  /* 0x0000777206197816 */ /* 0x002fe400000000ff */
[----:B------:R-:W-:Y:S02]  /*2b00*/  PRMT R23, R7, 0x7772, RZ ;  /* 0x0000777207177816 */ /* 0x000fe400000000ff */
[----:B------:R-:W-:Y:S01]  /*2b10*/  PRMT R21, R4, 0x7773, RZ ;  /* 0x0000777304157816 */ /* 0x000fe200000000ff */
[----:B------:R0:W-:Y:S01]  /*2b20*/  @P5 STG.E.U8 desc[UR12][R10.64], R25 ;  /* 0x000000190a005986 */ /* 0x0001e2000c10110c */
[----:B------:R-:W-:-:S02]  /*2b30*/  PRMT R17, R5, 0x7773, RZ ;  /* 0x0000777305117816 */ /* 0x000fc400000000ff */
[----:B------:R-:W-:Y:S01]  /*2b40*/  PRMT R5, R6, 0x7773, RZ ;  /* 0x0000777306057816 */ /* 0x000fe200000000ff */
[----:B------:R0:W-:Y:S01]  /*2b50*/  @P4 STG.E.U8 desc[UR12][R12.64], R23 ;  /* 0x000000170c004986 */ /* 0x0001e2000c10110c */
[----:B------:R-:W-:-:S03]  /*2b60*/  PRMT R7, R7, 0x7773, RZ ;  /* 0x0000777307077816 */ /* 0x000fc600000000ff */
[----:B------:R0:W-:Y:S04]  /*2b70*/  @P3 STG.E.U8 desc[UR12][R14.64], R21 ;  /* 0x000000150e003986 */ /* 0x0001e8000c10110c */
[----:B------:R0:W-:Y:S04]  /*2b80*/  @P2 STG.E.U8 desc[UR12][R18.64], R17 ;  /* 0x0000001112002986 */ /* 0x0001e8000c10110c */
[----:B------:R0:W-:Y:S01]  /*2b90*/  @P1 STG.E.U8 desc[UR12][R8.64], R5 ;  /* 0x0000000508001986 */ /* 0x0001e2000c10110c */
[----:B------:R-:W-:Y:S05]  /*2ba0*/  @!P0 EXIT ;  /* 0x000000000000894d */ /* 0x000fea0003800000 */
[----:B------:R-:W-:Y:S01]  /*2bb0*/  STG.E.U8 desc[UR12][R2.64], R7 ;  /* 0x0000000702007986 */ /* 0x000fe2000c10110c */
[----:B------:R-:W-:Y:S05]  /*2bc0*/  EXIT ;  /* 0x000000000000794d */ /* 0x000fea0003800000 */
.L_x_2:
[----:B------:R-:W-:-:S00]  /*2bd0*/  BRA `(.L_x_2) ;  /* 0xfffffffc00fc7947 */ /* 0x000fc0000383ffff */
[----:B------:R-:W-:-:S00]  /*2be0*/  NOP ;  /* 0x0000000000007918 */ /* 0x000fc00000000000 */
        /* <DEDUP_REMOVED lines=9> */
.L_x_3:


//--------------------- .nv.shared.matmul_kernel  --------------------------
	.section	.nv.shared.matmul_kernel,"aw",@nobits
	.sectionflags	@""
	.align	16
	.zero		1024


//--------------------- .nv.shared.reserved.0     --------------------------
	.section	.nv.shared.reserved.0,"aw",@nobits
	.weak		__nv_reservedSMEM_offset_0_alias
	.size		__nv_reservedSMEM_offset_0_alias, 0, 0
	.other		__nv_reservedSMEM_offset_0_alias,@"STO_CUDA_RESERVED_SHARED STV_DEFAULT"
__nv_reservedSMEM_offset_0_alias:
	.zero		0


//--------------------- .nv.constant0.matmul_kernel --------------------------
	.section	.nv.constant0.matmul_kernel,"a",@progbits
	.sectionflags	@""
	.align	4
.nv.constant0.matmul_kernel:
	.zero		608


//--------------------- SYMBOLS --------------------------

	.type		.nv.reservedSmem.offset0,@object
	.size		.nv.reservedSmem.offset0,0x4
